	.target	sm_90a

	.elftype	@"ET_EXEC"


//--------------------- .note.nv.tkinfo           --------------------------
	.section	.note.nv.tkinfo,"",@"SHT_NOTE"
	.sectionflags	@"SHF_NOTE_NV_TKINFO"
	.tkinfo
        /*0018*/ 	.word	0x00000002
        /*0030*/ 	.string	""
        /*0030*/ 	.string	"ptxas"
        /*0030*/ 	.string	"Cuda compilation tools, release 13.0, V13.0.88"
        /*0030*/ 	.string	"Build cuda_13.0.r13.0/compiler.36424714_0"
        /*0030*/ 	.string	"-v  -suppress-debug-info  -lineinfo  -arch sm_90a "



//--------------------- .note.nv.cuinfo           --------------------------
	.section	.note.nv.cuinfo,"",@"SHT_NOTE"
	.sectionflags	@"SHF_NOTE_NV_CUINFO"
        /*0018*/ 	.short	0x0002
        /*001a*/ 	.short	0x005a
        /*001c*/ 	.short	0x0082
	.zero		2


//--------------------- .nv.info                  --------------------------
	.section	.nv.info,"",@"SHT_CUDA_INFO"
	.align	4


	//----- nvinfo : EIATTR_REGCOUNT
	.align		4
        /*0000*/ 	.byte	0x04, 0x2f
        /*0002*/ 	.short	(.L_1 - .L_0)
	.align		4
.L_0:
        /*0004*/ 	.word	index@(gluon_wgmma)
        /*0008*/ 	.word	0x0000005a


	//----- nvinfo : EIATTR_FRAME_SIZE
	.align		4
.L_1:
        /*000c*/ 	.byte	0x04, 0x11
        /*000e*/ 	.short	(.L_3 - .L_2)
	.align		4
.L_2:
        /*0010*/ 	.word	index@(gluon_wgmma)
        /*0014*/ 	.word	0x00000000


	//----- nvinfo : EIATTR_MIN_STACK_SIZE
	.align		4
.L_3:
        /*0018*/ 	.byte	0x04, 0x12
        /*001a*/ 	.short	(.L_5 - .L_4)
	.align		4
.L_4:
        /*001c*/ 	.word	index@(gluon_wgmma)
        /*0020*/ 	.word	0x00000000
.L_5:


//--------------------- .nv.compat                --------------------------
	.section	.nv.compat,"",@"SHT_CUDA_COMPAT_INFO"
	.align	4
        /*0000*/ 	.byte	0x02, 0x09, 0x01, 0x00, 0x02, 0x02, 0x04, 0x00, 0x02, 0x05, 0x05, 0x00, 0x03, 0x07, 0x01, 0x01
        /*0010*/ 	.byte	0x02, 0x03, 0x03, 0x00, 0x02, 0x06, 0x01, 0x00, 0x04, 0x0b, 0x08, 0x00, 0x00, 0x00, 0x00, 0x00
        /*0020*/ 	.byte	0x00, 0x00, 0x00, 0x00


//--------------------- .nv.info.gluon_wgmma      --------------------------
	.section	.nv.info.gluon_wgmma,"",@"SHT_CUDA_INFO"
	.sectionflags	@""
	.align	4


	//----- nvinfo : EIATTR_CUDA_API_VERSION
	.align		4
        /*0000*/ 	.byte	0x04, 0x37
        /*0002*/ 	.short	(.L_7 - .L_6)
.L_6:
        /*0004*/ 	.word	0x00000082


	//----- nvinfo : EIATTR_KPARAM_INFO
	.align		4
.L_7:
        /*0008*/ 	.byte	0x04, 0x17
        /*000a*/ 	.short	(.L_9 - .L_8)
.L_8:
        /*000c*/ 	.word	0x00000000
        /*0010*/ 	.short	0x000a
        /*0012*/ 	.short	0x0048
        /*0014*/ 	.byte	0x00, 0xf4, 0x21, 0x00


	//----- nvinfo : EIATTR_KPARAM_INFO
	.align		4
.L_9:
        /*0018*/ 	.byte	0x04, 0x17
        /*001a*/ 	.short	(.L_11 - .L_10)
.L_10:
        /*001c*/ 	.word	0x00000000
        /*0020*/ 	.short	0x0009
        /*0022*/ 	.short	0x0040
        /*0024*/ 	.byte	0x00, 0xf4, 0x21, 0x00


	//----- nvinfo : EIATTR_KPARAM_INFO
	.align		4
.L_11:
        /*0028*/ 	.byte	0x04, 0x17
        /*002a*/ 	.short	(.L_13 - .L_12)
.L_12:
        /*002c*/ 	.word	0x00000000
        /*0030*/ 	.short	0x0008
        /*0032*/ 	.short	0x0038
        /*0034*/ 	.byte	0x00, 0xf0, 0x21, 0x00


	//----- nvinfo : EIATTR_KPARAM_INFO
	.align		4
.L_13:
        /*0038*/ 	.byte	0x04, 0x17
        /*003a*/ 	.short	(.L_15 - .L_14)
.L_14:
        /*003c*/ 	.word	0x00000000
        /*0040*/ 	.short	0x0007
        /*0042*/ 	.short	0x0030
        /*0044*/ 	.byte	0x00, 0xf0, 0x21, 0x00


	//----- nvinfo : EIATTR_KPARAM_INFO
	.align		4
.L_15:
        /*0048*/ 	.byte	0x04, 0x17
        /*004a*/ 	.short	(.L_17 - .L_16)
.L_16:
        /*004c*/ 	.word	0x00000000
        /*0050*/ 	.short	0x0006
        /*0052*/ 	.short	0x0028
        /*0054*/ 	.byte	0x00, 0xf0, 0x21, 0x00


	//----- nvinfo : EIATTR_KPARAM_INFO
	.align		4
.L_17:
        /*0058*/ 	.byte	0x04, 0x17
        /*005a*/ 	.short	(.L_19 - .L_18)
.L_18:
        /*005c*/ 	.word	0x00000000
        /*0060*/ 	.short	0x0005
        /*0062*/ 	.short	0x0020
        /*0064*/ 	.byte	0x00, 0xf0, 0x11, 0x00


	//----- nvinfo : EIATTR_KPARAM_INFO
	.align		4
.L_19:
        /*0068*/ 	.byte	0x04, 0x17
        /*006a*/ 	.short	(.L_21 - .L_20)
.L_20:
        /*006c*/ 	.word	0x00000000
        /*0070*/ 	.short	0x0004
        /*0072*/ 	.short	0x001c
        /*0074*/ 	.byte	0x00, 0xf0, 0x11, 0x00


	//----- nvinfo : EIATTR_KPARAM_INFO
	.align		4
.L_21:
        /*0078*/ 	.byte	0x04, 0x17
        /*007a*/ 	.short	(.L_23 - .L_22)
.L_22:
        /*007c*/ 	.word	0x00000000
        /*0080*/ 	.short	0x0003
        /*0082*/ 	.short	0x0018
        /*0084*/ 	.byte	0x00, 0xf0, 0x11, 0x00


	//----- nvinfo : EIATTR_KPARAM_INFO
	.align		4
.L_23:
        /*0088*/ 	.byte	0x04, 0x17
        /*008a*/ 	.short	(.L_25 - .L_24)
.L_24:
        /*008c*/ 	.word	0x00000000
        /*0090*/ 	.short	0x0002
        /*0092*/ 	.short	0x0010
        /*0094*/ 	.byte	0x00, 0xf4, 0x21, 0x00


	//----- nvinfo : EIATTR_KPARAM_INFO
	.align		4
.L_25:
        /*0098*/ 	.byte	0x04, 0x17
        /*009a*/ 	.short	(.L_27 - .L_26)
.L_26:
        /*009c*/ 	.word	0x00000000
        /*00a0*/ 	.short	0x0001
        /*00a2*/ 	.short	0x0008
        /*00a4*/ 	.byte	0x00, 0xf4, 0x21, 0x00


	//----- nvinfo : EIATTR_KPARAM_INFO
	.align		4
.L_27:
        /*00a8*/ 	.byte	0x04, 0x17
        /*00aa*/ 	.short	(.L_29 - .L_28)
.L_28:
        /*00ac*/ 	.word	0x00000000
        /*00b0*/ 	.short	0x0000
        /*00b2*/ 	.short	0x0000
        /*00b4*/ 	.byte	0x00, 0xf4, 0x21, 0x00


	//----- nvinfo : EIATTR_SPARSE_MMA_MASK
	.align		4
.L_29:
        /*00b8*/ 	.byte	0x03, 0x50
        /*00ba*/ 	.short	0x0000


	//----- nvinfo : EIATTR_MAXREG_COUNT
	.align		4
        /*00bc*/ 	.byte	0x03, 0x1b
        /*00be*/ 	.short	0x00ff


	//----- nvinfo : EIATTR_NUM_BARRIERS
	.align		4
        /*00c0*/ 	.byte	0x02, 0x4c
        /*00c2*/ 	.byte	0x01
	.zero		1


	//----- nvinfo : EIATTR_MERCURY_ISA_VERSION
	.align		4
        /*00c4*/ 	.byte	0x03, 0x5f
        /*00c6*/ 	.short	0x0101


	//----- nvinfo : EIATTR_INT_WARP_WIDE_INSTR_OFFSETS
	.align		4
        /*00c8*/ 	.byte	0x04, 0x31
        /*00ca*/ 	.short	(.L_31 - .L_30)


	//   ....[0]....
.L_30:
        /*00cc*/ 	.word	0x000012d0


	//   ....[1]....
        /*00d0*/ 	.word	0x00001320


	//   ....[2]....
        /*00d4*/ 	.word	0x00001890


	//   ....[3]....
        /*00d8*/ 	.word	0x000018a0


	//   ....[4]....
        /*00dc*/ 	.word	0x000018b0


	//   ....[5]....
        /*00e0*/ 	.word	0x000018c0


	//   ....[6]....
        /*00e4*/ 	.word	0x00001ff0


	//   ....[7]....
        /*00e8*/ 	.word	0x00002000


	//----- nvinfo : EIATTR_COOP_GROUP_MASK_REGIDS
	.align		4
.L_31:
        /*00ec*/ 	.byte	0x04, 0x29
        /*00ee*/ 	.short	(.L_33 - .L_32)


	//   ....[0]....
.L_32:
        /*00f0*/ 	.word	0xffffffff


	//   ....[1]....
        /*00f4*/ 	.word	0xffffffff


	//   ....[2]....
        /*00f8*/ 	.word	0xffffffff


	//   ....[3]....
        /*00fc*/ 	.word	0xffffffff


	//----- nvinfo : EIATTR_COOP_GROUP_INSTR_OFFSETS
	.align		4
.L_33:
        /*0100*/ 	.byte	0x04, 0x28
        /*0102*/ 	.short	(.L_35 - .L_34)


	//   ....[0]....
.L_34:
        /*0104*/ 	.word	0x00000150


	//   ....[1]....
        /*0108*/ 	.word	0x00000700


	//   ....[2]....
        /*010c*/ 	.word	0x00000cf0


	//   ....[3]....
        /*0110*/ 	.word	0x000019f0


	//----- nvinfo : EIATTR_MBARRIER_INSTR_OFFSETS
	.align		4
.L_35:
        /*0114*/ 	.byte	0x04, 0x39
        /*0116*/ 	.short	(.L_37 - .L_36)


	//   ....[0]....
.L_36:
        /*0118*/ 	.word	0x00001340
        /*011c*/ 	.word	0x000000ff
        /*0120*/ 	.word	0x0000a000
        /*0124*/ 	.short	0x0100
        /*0126*/ 	.byte	0x08
	.zero		1


	//   ....[1]....
        /*0128*/ 	.word	0x000019d0
        /*012c*/ 	.word	0x000000ff
        /*0130*/ 	.word	0x0000a000
        /*0134*/ 	.short	0x010a
        /*0136*/ 	.byte	0x08
	.zero		1


	//   ....[2]....
        /*0138*/ 	.word	0x00001d10
        /*013c*/ 	.word	0x000000ff
        /*0140*/ 	.word	0x0000a000
        /*0144*/ 	.short	0x0108
        /*0146*/ 	.byte	0x08
	.zero		1


	//   ....[3]....
        /*0148*/ 	.word	0x00002090
        /*014c*/ 	.word	0x000000ff
        /*0150*/ 	.word	0x0000a000
        /*0154*/ 	.short	0x010a
        /*0156*/ 	.byte	0x08
	.zero		1


	//----- nvinfo : EIATTR_NUM_MBARRIERS
	.align		4
.L_37:
        /*0158*/ 	.byte	0x03, 0x38
        /*015a*/ 	.short	0x0001


	//----- nvinfo : EIATTR_EXIT_INSTR_OFFSETS
	.align		4
        /*015c*/ 	.byte	0x04, 0x1c
        /*015e*/ 	.short	(.L_39 - .L_38)


	//   ....[0]....
.L_38:
        /*0160*/ 	.word	0x00002080


	//----- nvinfo : EIATTR_REQNTID
	.align		4
.L_39:
        /*0164*/ 	.byte	0x04, 0x10
        /*0166*/ 	.short	(.L_41 - .L_40)
.L_40:
        /*0168*/ 	.word	0x00000100
        /*016c*/ 	.word	0x00000001
        /*0170*/ 	.word	0x00000001


	//----- nvinfo : EIATTR_CRS_STACK_SIZE
	.align		4
.L_41:
        /*0174*/ 	.byte	0x04, 0x1e
        /*0176*/ 	.short	(.L_43 - .L_42)
.L_42:
        /*0178*/ 	.word	0x00000000


	//----- nvinfo : EIATTR_CBANK_PARAM_SIZE
	.align		4
.L_43:
        /*017c*/ 	.byte	0x03, 0x19
        /*017e*/ 	.short	0x0050


	//----- nvinfo : EIATTR_PARAM_CBANK
	.align		4
        /*0180*/ 	.byte	0x04, 0x0a
        /*0182*/ 	.short	(.L_45 - .L_44)
	.align		4
.L_44:
        /*0184*/ 	.word	index@(.nv.constant0.gluon_wgmma)
        /*0188*/ 	.short	0x0210
        /*018a*/ 	.short	0x0050


	//----- nvinfo : EIATTR_SW_WAR
	.align		4
.L_45:
        /*018c*/ 	.byte	0x04, 0x36
        /*018e*/ 	.short	(.L_47 - .L_46)
.L_46:
        /*0190*/ 	.word	0x00000008
.L_47:


//--------------------- .nv.callgraph             --------------------------
	.section	.nv.callgraph,"",@"SHT_CUDA_CALLGRAPH"
	.align	4
	.sectionentsize	8
	.align		4
        /*0000*/ 	.word	0x00000000
	.align		4
        /*0004*/ 	.word	0xffffffff
	.align		4
        /*0008*/ 	.word	0x00000000
	.align		4
        /*000c*/ 	.word	0xfffffffe
	.align		4
        /*0010*/ 	.word	0x00000000
	.align		4
        /*0014*/ 	.word	0xfffffffd
	.align		4
        /*0018*/ 	.word	0x00000000
	.align		4
        /*001c*/ 	.word	0xfffffffc


//--------------------- .text.gluon_wgmma         --------------------------
	.section	.text.gluon_wgmma,"ax",@progbits
	.align	128
        .global         gluon_wgmma
        .type           gluon_wgmma,@function
        .size           gluon_wgmma,(.L_x_53 - gluon_wgmma)
        .other          gluon_wgmma,@"STO_CUDA_ENTRY STV_DEFAULT"
gluon_wgmma:
.text.gluon_wgmma:
[----:B------:R-:W-:Y:S01]  /*0000*/  LDC R1, c[0x0][0x28] ;  /* 0x00000a00ff017b82 */ /* 0x000fe20000000800 */
[----:B------:R-:W1:Y:S07]  /*0010*/  S2R R0, SR_TID.X ;  /* 0x0000000000007919 */ /* 0x000e6e0000002100 */
[----:B------:R-:W2:Y:S01]  /*0020*/  S2UR UR4, SR_CgaCtaId ;  /* 0x00000000000479c3 */ /* 0x000ea20000008800 */
[----:B------:R-:W-:Y:S01]  /*0030*/  UMOV UR8, 0x400 ;  /* 0x0000040000087882 */ /* 0x000fe20000000000 */
[----:B------:R-:W-:Y:S01]  /*0040*/  ULDC UR6, c[0x0][0xc] ;  /* 0x0000030000067ab9 */ /* 0x000fe20000000800 */
[----:B------:R-:W-:Y:S01]  /*0050*/  ULDC.64 UR18, c[0x0][0x250] ;  /* 0x0000940000127ab9 */ /* 0x000fe20000000a00 */
[----:B------:R-:W-:Y:S04]  /*0060*/  BSSY B0, `(.L_x_0) ;  /* 0x000001e000007945 */ /* 0x000fe80003800000 */
[----:B------:R-:W3:Y:S08]  /*0070*/  LDC R4, c[0x0][0x228] ;  /* 0x00008a00ff047b82 */ /* 0x000ef00000000800 */
[----:B------:R-:W4:Y:S08]  /*0080*/  LDC R12, c[0x0][0x230] ;  /* 0x00008c00ff0c7b82 */ /* 0x000f300000000800 */
[----:B------:R-:W-:Y:S01]  /*0090*/  S2UR UR10, SR_CTAID.Y ;  /* 0x00000000000a79c3 */ /* 0x000fe20000002600 */
[----:B--2---:R-:W-:-:S03]  /*00a0*/  ULEA UR8, UR4, UR8, 0x18 ;  /* 0x0000000804087291 */ /* 0x004fc6000f8ec03f */
[----:B------:R-:W-:Y:S01]  /*00b0*/  ULDC UR4, c[0x0][0x10] ;  /* 0x0000040000047ab9 */ /* 0x000fe20000000800 */
[----:B-1----:R-:W-:-:S03]  /*00c0*/  LOP3.LUT R6, R0, 0xff, RZ, 0xc0, !PT ;  /* 0x000000ff00067812 */ /* 0x002fc600078ec0ff */
[----:B------:R-:W1:Y:S01]  /*00d0*/  S2UR UR5, SR_CTAID.Z ;  /* 0x00000000000579c3 */ /* 0x000e620000002700 */
[----:B---3--:R-:W-:Y:S01]  /*00e0*/  VIADD R4, R4, 0xffffffff ;  /* 0xffffffff04047836 */ /* 0x008fe20000000000 */
[C---:B------:R-:W-:Y:S02]  /*00f0*/  ISETP.GE.U32.AND P0, PT, R6.reuse, 0x20, PT ;  /* 0x000000200600780c */ /* 0x040fe40003f06070 */
[C---:B------:R-:W-:Y:S02]  /*0100*/  ISETP.NE.U32.AND P2, PT, R6.reuse, RZ, PT ;  /* 0x000000ff0600720c */ /* 0x040fe40003f45070 */
[----:B------:R-:W-:Y:S02]  /*0110*/  LEA R13, R6, UR8, 0x2 ;  /* 0x00000008060d7c11 */ /* 0x000fe4000f8e10ff */
[----:B------:R-:W2:Y:S01]  /*0120*/  S2UR UR9, SR_CTAID.X ;  /* 0x00000000000979c3 */ /* 0x000ea20000002500 */
[----:B----4-:R-:W-:-:S06]  /*0130*/  VIADD R14, R12, 0xffffffff ;  /* 0xffffffff0c0e7836 */ /* 0x010fcc0000000000 */
[----:B------:R3:W-:Y:S01]  /*0140*/  @!P0 STS [R13], RZ ;  /* 0x000000ff0d008388 */ /* 0x0007e20000000800 */
[----:B------:R-:W-:-:S03]  /*0150*/  NOP ;  /* 0x0000000000007918 */ /* 0x000fc60000000000 */
[----:B------:R3:W-:Y:S01]  /*0160*/  @!P2 STS [UR8+0x24], R4 ;  /* 0x00002404ff00a988 */ /* 0x0007e20008000808 */
[----:B-1----:R-:W-:-:S03]  /*0170*/  UIMAD UR4, UR5, UR4, UR10 ;  /* 0x00000004050472a4 */ /* 0x002fc6000f8e020a */
[----:B------:R3:W-:Y:S01]  /*0180*/  @!P2 STS [UR8+0x20], R14 ;  /* 0x0000200eff00a988 */ /* 0x0007e20008000808 */
[----:B--2---:R-:W-:-:S04]  /*0190*/  UIMAD UR4, UR4, UR6, UR9 ;  /* 0x00000006040472a4 */ /* 0x004fc8000f8e0209 */
[----:B------:R-:W-:-:S04]  /*01a0*/  UIMAD UR4, UR4, 0x180, URZ ;  /* 0x00000180040478a4 */ /* 0x000fc8000f8e023f */
[----:B------:R-:W-:-:S04]  /*01b0*/  UIADD3 UR6, UP0, UR4, UR18, URZ ;  /* 0x0000001204067290 */ /* 0x000fc8000ff1e03f */
[----:B------:R-:W-:Y:S01]  /*01c0*/  ULEA.HI.X.SX32 UR7, UR4, UR19, 0x1, UP0 ;  /* 0x0000001304077291 */ /* 0x000fe200080f0e3f */
[----:B---3--:R-:W-:Y:S11]  /*01d0*/  @P2 BRA `(.L_x_1) ;  /* 0x0000000000182947 */ /* 0x008ff60003800000 */
[----:B------:R-:W1:Y:S01]  /*01e0*/  LDS R2, [UR8+0x8] ;  /* 0x00000808ff027984 */ /* 0x000e620008000800 */
[----:B------:R-:W2:Y:S01]  /*01f0*/  LDC.64 R8, c[0x0][0x210] ;  /* 0x00008400ff087b82 */ /* 0x000ea20000000a00 */
[----:B------:R-:W-:Y:S02]  /*0200*/  IMAD.MOV.U32 R3, RZ, RZ, 0x70 ;  /* 0x00000070ff037424 */ /* 0x000fe400078e00ff */
[----:B--2---:R2:W-:Y:S03]  /*0210*/  STS.64 [UR8], R8 ;  /* 0x00000008ff007988 */ /* 0x0045e60008000a08 */
[----:B-1----:R-:W-:-:S05]  /*0220*/  LOP3.LUT R2, R2, 0x10, R3, 0xd8, !PT ;  /* 0x0000001002027812 */ /* 0x002fca00078ed803 */
[----:B------:R2:W-:Y:S02]  /*0230*/  STS [UR8+0x8], R2 ;  /* 0x00000802ff007988 */ /* 0x0005e40008000808 */
.L_x_1:
[----:B------:R-:W-:Y:S05]  /*0240*/  BSYNC B0 ;  /* 0x0000000000007941 */ /* 0x000fea0003800000 */
.L_x_0:
[----:B------:R-:W-:Y:S04]  /*0250*/  BSSY B0, `(.L_x_2) ;  /* 0x000000a000007945 */ /* 0x000fe80003800000 */
[----:B------:R-:W-:Y:S05]  /*0260*/  @P2 BRA `(.L_x_3) ;  /* 0x0000000000202947 */ /* 0x000fea0003800000 */
[----:B--2---:R-:W1:Y:S01]  /*0270*/  LDS R2, [UR8+0x34] ;  /* 0x00003408ff027984 */ /* 0x004e620008000800 */
[----:B------:R-:W-:Y:S02]  /*0280*/  IMAD.MOV.U32 R3, RZ, RZ, 0x3f000000 ;  /* 0x3f000000ff037424 */ /* 0x000fe400078e00ff */
[----:B------:R-:W-:Y:S01]  /*0290*/  @!P2 IMAD.MOV.U32 R5, RZ, RZ, 0x3f ;  /* 0x0000003fff05a424 */ /* 0x000fe200078e00ff */
[----:B------:R-:W2:Y:S02]  /*02a0*/  @!P2 LDS R8, [UR8+0x38] ;  /* 0x00003808ff08a984 */ /* 0x000ea40008000800 */
[----:B-1----:R-:W-:Y:S02]  /*02b0*/  LOP3.LUT R2, R2, 0xff000000, R3, 0xb8, !PT ;  /* 0xff00000002027812 */ /* 0x002fe400078eb803 */
[----:B--2---:R-:W-:-:S03]  /*02c0*/  @!P2 LOP3.LUT R3, R8, 0xff, R5, 0xb8, !PT ;  /* 0x000000ff0803a812 */ /* 0x004fc600078eb805 */
[----:B------:R1:W-:Y:S04]  /*02d0*/  STS [UR8+0x34], R2 ;  /* 0x00003402ff007988 */ /* 0x0003e80008000808 */
[----:B------:R1:W-:Y:S02]  /*02e0*/  @!P2 STS [UR8+0x38], R3 ;  /* 0x00003803ff00a988 */ /* 0x0003e40008000808 */
.L_x_3:
[----:B------:R-:W-:Y:S05]  /*02f0*/  BSYNC B0 ;  /* 0x0000000000007941 */ /* 0x000fea0003800000 */
.L_x_2:
[----:B------:R-:W-:Y:S04]  /*0300*/  BSSY B0, `(.L_x_4) ;  /* 0x000000e000007945 */ /* 0x000fe80003800000 */
[----:B------:R-:W-:Y:S05]  /*0310*/  @P2 BRA `(.L_x_5) ;  /* 0x0000000000302947 */ /* 0x000fea0003800000 */
[----:B-1----:R-:W1:Y:S01]  /*0320*/  LDS R3, [UR8+0x34] ;  /* 0x00003408ff037984 */ /* 0x002e620008000800 */
[----:B------:R-:W3:Y:S03]  /*0330*/  LDC.64 R10, c[0x0][0x238] ;  /* 0x00008e00ff0a7b82 */ /* 0x000ee60000000a00 */
[----:B--2---:R-:W2:Y:S01]  /*0340*/  LDS R2, [UR8+0x1c] ;  /* 0x00001c08ff027984 */ /* 0x004ea20008000800 */
[C---:B---3--:R-:W-:Y:S01]  /*0350*/  SHF.L.U64.HI R8, R10.reuse, 0x1, R11 ;  /* 0x000000010a087819 */ /* 0x048fe2000001020b */
[----:B------:R-:W-:-:S03]  /*0360*/  IMAD.SHL.U32 R5, R10, 0x2, RZ ;  /* 0x000000020a057824 */ /* 0x000fc600078e00ff */
[--C-:B------:R-:W-:Y:S02]  /*0370*/  SHF.R.U32.HI R7, RZ, 0x4, R8.reuse ;  /* 0x00000004ff077819 */ /* 0x100fe40000011608 */
[----:B------:R-:W-:-:S05]  /*0380*/  SHF.R.U64 R5, R5, 0x4, R8 ;  /* 0x0000000405057819 */ /* 0x000fca0000001208 */
[----:B------:R3:W-:Y:S01]  /*0390*/  STS [UR8+0xc], R5 ;  /* 0x00000c05ff007988 */ /* 0x0007e20008000808 */
[----:B-1----:R-:W-:Y:S02]  /*03a0*/  LOP3.LUT R3, R3, 0x7, RZ, 0xb8, !PT ;  /* 0x0000000703037812 */ /* 0x002fe400078eb8ff */
[----:B--2---:R-:W-:-:S03]  /*03b0*/  LOP3.LUT R2, R2, 0xf, R7, 0xb8, !PT ;  /* 0x0000000f02027812 */ /* 0x004fc600078eb807 */
[----:B------:R3:W-:Y:S04]  /*03c0*/  STS [UR8+0x34], R3 ;  /* 0x00003403ff007988 */ /* 0x0007e80008000808 */
[----:B------:R3:W-:Y:S02]  /*03d0*/  STS [UR8+0x1c], R2 ;  /* 0x00001c02ff007988 */ /* 0x0007e40008000808 */
.L_x_5:
[----:B------:R-:W-:Y:S05]  /*03e0*/  BSYNC B0 ;  /* 0x0000000000007941 */ /* 0x000fea0003800000 */
.L_x_4:
[----:B------:R-:W-:Y:S04]  /*03f0*/  BSSY B1, `(.L_x_6) ;  /* 0x000001b000017945 */ /* 0x000fe80003800000 */
[----:B------:R-:W-:Y:S01]  /*0400*/  BSSY B0, `(.L_x_7) ;  /* 0x0000016000007945 */ /* 0x000fe20003800000 */
[----:B--2---:R-:W-:-:S03]  /*0410*/  IMAD.MOV.U32 R9, RZ, RZ, RZ ;  /* 0x000000ffff097224 */ /* 0x004fc600078e00ff */
[----:B------:R-:W-:Y:S05]  /*0420*/  @P2 BRA `(.L_x_8) ;  /* 0x0000000000202947 */ /* 0x000fea0003800000 */
[----:B-1-3--:R-:W1:Y:S02]  /*0430*/  LDS R2, [UR8+0x34] ;  /* 0x00003408ff027984 */ /* 0x00ae640008000800 */
[----:B-1----:R-:W-:-:S05]  /*0440*/  LOP3.LUT R2, R2, 0x38, RZ, 0xb8, !PT ;  /* 0x0000003802027812 */ /* 0x002fca00078eb8ff */
[----:B------:R1:W-:Y:S01]  /*0450*/  STS [UR8+0x34], R2 ;  /* 0x00003402ff007988 */ /* 0x0003e20008000808 */
[----:B------:R-:W-:Y:S05]  /*0460*/  @P2 BRA `(.L_x_9) ;  /* 0x0000000000202947 */ /* 0x000fea0003800000 */
[----:B-1----:R-:W1:Y:S01]  /*0470*/  LDS R2, [UR8+0x8] ;  /* 0x00000808ff027984 */ /* 0x002e620008000800 */
[----:B------:R-:W-:-:S05]  /*0480*/  IMAD.MOV.U32 R3, RZ, RZ, 0x780 ;  /* 0x00000780ff037424 */ /* 0x000fca00078e00ff */
[----:B-1----:R-:W-:-:S05]  /*0490*/  LOP3.LUT R2, R2, 0x300, R3, 0xd8, !PT ;  /* 0x0000030002027812 */ /* 0x002fca00078ed803 */
[----:B------:R2:W-:Y:S02]  /*04a0*/  STS [UR8+0x8], R2 ;  /* 0x00000802ff007988 */ /* 0x0005e40008000808 */
.L_x_8:
[----:B------:R-:W-:Y:S05]  /*04b0*/  @P2 BRA `(.L_x_10) ;  /* 0x0000000000282947 */ /* 0x000fea0003800000 */
[----:B-123--:R-:W1:Y:S02]  /*04c0*/  LDS R2, [UR8+0x8] ;  /* 0x00000808ff027984 */ /* 0x00ee640008000800 */
[----:B-1----:R-:W-:-:S05]  /*04d0*/  LOP3.LUT R2, R2, 0x1800, RZ, 0xb8, !PT ;  /* 0x0000180002027812 */ /* 0x002fca00078eb8ff */
[----:B------:R2:W-:Y:S02]  /*04e0*/  STS [UR8+0x8], R2 ;  /* 0x00000802ff007988 */ /* 0x0005e40008000808 */
.L_x_9:
[----:B------:R-:W-:Y:S05]  /*04f0*/  @P2 BREAK B0 ;  /* 0x0000000000002942 */ /* 0x000fea0003800000 */
[----:B------:R-:W-:Y:S05]  /*0500*/  @P2 BRA `(.L_x_11) ;  /* 0x0000000000242947 */ /* 0x000fea0003800000 */
[----:B------:R-:W3:Y:S01]  /*0510*/  LDS R3, [UR8+0x8] ;  /* 0x00000808ff037984 */ /* 0x000ee20008000800 */
[----:B-12---:R-:W-:-:S05]  /*0520*/  IMAD.MOV.U32 R2, RZ, RZ, 0x6000 ;  /* 0x00006000ff027424 */ /* 0x006fca00078e00ff */
[----:B---3--:R-:W-:-:S04]  /*0530*/  LOP3.LUT R2, R3, 0x6000, R2, 0xd8, !PT ;  /* 0x0000600003027812 */ /* 0x008fc800078ed802 */
[----:B------:R-:W-:-:S05]  /*0540*/  LOP3.LUT R2, R2, 0x400000, RZ, 0xb8, !PT ;  /* 0x0040000002027812 */ /* 0x000fca00078eb8ff */
[----:B------:R4:W-:Y:S02]  /*0550*/  STS [UR8+0x8], R2 ;  /* 0x00000802ff007988 */ /* 0x0009e40008000808 */
.L_x_10:
[----:B------:R-:W-:Y:S05]  /*0560*/  BSYNC B0 ;  /* 0x0000000000007941 */ /* 0x000fea0003800000 */
.L_x_7:
[----:B-1234-:R-:W1:Y:S02]  /*0570*/  @!P2 LDS R2, [UR8+0x8] ;  /* 0x00000808ff02a984 */ /* 0x01ee640008000800 */
[----:B-1----:R-:W-:-:S05]  /*0580*/  @!P2 LOP3.LUT R2, R2, 0x8000, RZ, 0xb8, !PT ;  /* 0x000080000202a812 */ /* 0x002fca00078eb8ff */
[----:B------:R3:W-:Y:S02]  /*0590*/  @!P2 STS [UR8+0x8], R2 ;  /* 0x00000802ff00a988 */ /* 0x0007e40008000808 */
.L_x_11:
[----:B------:R-:W-:Y:S05]  /*05a0*/  BSYNC B1 ;  /* 0x0000000000017941 */ /* 0x000fea0003800000 */
.L_x_6:
[----:B------:R-:W-:Y:S05]  /*05b0*/  WARPSYNC.ALL ;  /* 0x0000000000007948 */ /* 0x000fea0003800000 */
[----:B------:R-:W-:Y:S05]  /*05c0*/  @P0 BRA `(.L_x_12) ;  /* 0x0000000000280947 */ /* 0x000fea0003800000 */
[----:B-123--:R-:W1:Y:S01]  /*05d0*/  S2R R2, SR_LANEID ;  /* 0x0000000000027919 */ /* 0x00ee620000000000 */
[----:B------:R-:W-:Y:S05]  /*05e0*/  WARPSYNC.ALL ;  /* 0x0000000000007948 */ /* 0x000fea0003800000 */
[----:B-1----:R-:W-:-:S05]  /*05f0*/  IMAD.SHL.U32 R5, R2, 0x4, RZ ;  /* 0x0000000402057824 */ /* 0x002fca00078e00ff */
[----:B------:R-:W1:Y:S01]  /*0600*/  LDS R7, [R5+UR8] ;  /* 0x0000000805077984 */ /* 0x000e620008000800 */
[----:B------:R-:W-:-:S05]  /*0610*/  IADD3 R2, P1, R5, UR6, RZ ;  /* 0x0000000605027c10 */ /* 0x000fca000ff3e0ff */
[----:B------:R-:W-:-:S05]  /*0620*/  IMAD.X R3, RZ, RZ, UR7, P1 ;  /* 0x00000007ff037e24 */ /* 0x000fca00088e06ff */
[----:B-1----:R4:W5:Y:S01]  /*0630*/  ATOMG.E.EXCH.STRONG.GPU PT, RZ, [R2], R7 ;  /* 0x0000000702ff73a8 */ /* 0x00296200041ee100 */
[----:B------:R-:W-:-:S04]  /*0640*/  DEPBAR {5,4,3,2,1,0} ;  /* 0x0000003f0000791a */ /* 0x000fc80000000000 */
[----:B------:R4:W-:Y:S01]  /*0650*/  UTMACCTL.IV [UR6] ;  /* 0x00000000060079b9 */ /* 0x0009e20008000000 */
[----:B------:R-:W-:Y:S01]  /*0660*/  NOP ;  /* 0x0000000000007918 */ /* 0x000fe20000000000 */
.L_x_12:
[----:B------:R-:W-:Y:S05]  /*0670*/  @P0 BRA `(.L_x_13) ;  /* 0x00000000000c0947 */ /* 0x000fea0003800000 */
[----:B------:R0:W-:Y:S01]  /*0680*/  UTMACMDFLUSH ;  /* 0x00000000000079b7 */ /* 0x0001e20000000000 */
[----:B------:R-:W-:Y:S05]  /*0690*/  @P0 BRA `(.L_x_13) ;  /* 0x0000000000040947 */ /* 0x000fea0003800000 */
[----:B------:R-:W-:-:S04]  /*06a0*/  DEPBAR.LE SB0, 0x0 ;  /* 0x000080000000791a */ /* 0x000fc80000000000 */
.L_x_13:
[----:B------:R-:W-:Y:S05]  /*06b0*/  WARPSYNC.ALL ;  /* 0x0000000000007948 */ /* 0x000fea0003800000 */
[----:B-----5:R-:W-:Y:S06]  /*06c0*/  BAR.SYNC.DEFER_BLOCKING 0x0 ;  /* 0x0000000000007b1d */ /* 0x020fec0000010000 */
[----:B------:R-:W-:Y:S02]  /*06d0*/  BSSY B1, `(.L_x_14) ;  /* 0x000000b000017945 */ /* 0x000fe40003800000 */
[----:B------:R-:W-:Y:S06]  /*06e0*/  BAR.SYNC.DEFER_BLOCKING 0x0 ;  /* 0x0000000000007b1d */ /* 0x000fec0000010000 */
[----:B------:R5:W-:Y:S01]  /*06f0*/  @!P0 STS [R13], RZ ;  /* 0x000000ff0d008388 */ /* 0x000be20000000800 */
[----:B------:R-:W-:Y:S01]  /*0700*/  NOP ;  /* 0x0000000000007918 */ /* 0x000fe20000000000 */
[----:B------:R-:W-:Y:S05]  /*0710*/  @P2 BRA `(.L_x_15) ;  /* 0x0000000000182947 */ /* 0x000fea0003800000 */
[----:B-1234-:R-:W1:Y:S01]  /*0720*/  LDS R2, [UR8+0x8] ;  /* 0x00000808ff027984 */ /* 0x01ee620008000800 */
[----:B------:R-:W2:Y:S01]  /*0730*/  LDC.64 R10, c[0x0][0x218] ;  /* 0x00008600ff0a7b82 */ /* 0x000ea20000000a00 */
[----:B------:R-:W-:Y:S02]  /*0740*/  IMAD.MOV.U32 R3, RZ, RZ, 0x70 ;  /* 0x00000070ff037424 */ /* 0x000fe400078e00ff */
[----:B--2---:R2:W-:Y:S03]  /*0750*/  STS.64 [UR8], R10 ;  /* 0x0000000aff007988 */ /* 0x0045e60008000a08 */
[----:B-1----:R-:W-:-:S05]  /*0760*/  LOP3.LUT R2, R2, 0x10, R3, 0xd8, !PT ;  /* 0x0000001002027812 */ /* 0x002fca00078ed803 */
[----:B------:R2:W-:Y:S02]  /*0770*/  STS [UR8+0x8], R2 ;  /* 0x00000802ff007988 */ /* 0x0005e40008000808 */
.L_x_15:
[----:B----4-:R-:W-:Y:S05]  /*0780*/  BSYNC B1 ;  /* 0x0000000000017941 */ /* 0x010fea0003800000 */
.L_x_14:
[----:B------:R-:W-:Y:S04]  /*0790*/  BSSY B2, `(.L_x_16) ;  /* 0x000000f000027945 */ /* 0x000fe80003800000 */
[----:B------:R-:W-:Y:S04]  /*07a0*/  BSSY B1, `(.L_x_17) ;  /* 0x000000c000017945 */ /* 0x000fe80003800000 */
[----:B------:R-:W-:Y:S05]  /*07b0*/  @P2 BRA `(.L_x_18) ;  /* 0x0000000000282947 */ /* 0x000fea0003800000 */
[----:B-123--:R-:W1:Y:S01]  /*07c0*/  LDS R2, [UR8+0x34] ;  /* 0x00003408ff027984 */ /* 0x00ee620008000800 */
[----:B------:R-:W-:Y:S01]  /*07d0*/  IMAD.MOV.U32 R3, RZ, RZ, 0x3f000000 ;  /* 0x3f000000ff037424 */ /* 0x000fe200078e00ff */
[----:B------:R-:W-:Y:S05]  /*07e0*/  @P2 BREAK B1 ;  /* 0x0000000000012942 */ /* 0x000fea0003800000 */
[----:B-1----:R-:W-:-:S05]  /*07f0*/  LOP3.LUT R2, R2, 0xff000000, R3, 0xb8, !PT ;  /* 0xff00000002027812 */ /* 0x002fca00078eb803 */
[----:B------:R1:W-:Y:S01]  /*0800*/  STS [UR8+0x34], R2 ;  /* 0x00003402ff007988 */ /* 0x0003e20008000808 */
[----:B------:R-:W-:Y:S05]  /*0810*/  @P2 BRA `(.L_x_19) ;  /* 0x0000000000182947 */ /* 0x000fea0003800000 */
[----:B------:R-:W2:Y:S01]  /*0820*/  LDS R3, [UR8+0x38] ;  /* 0x00003808ff037984 */ /* 0x000ea20008000800 */
[----:B-1----:R-:W-:-:S05]  /*0830*/  IMAD.MOV.U32 R2, RZ, RZ, 0xff ;  /* 0x000000ffff027424 */ /* 0x002fca00078e00ff */
[----:B--2---:R-:W-:-:S05]  /*0840*/  LOP3.LUT R2, R3, 0xff, R2, 0xb8, !PT ;  /* 0x000000ff03027812 */ /* 0x004fca00078eb802 */
[----:B------:R4:W-:Y:S02]  /*0850*/  STS [UR8+0x38], R2 ;  /* 0x00003802ff007988 */ /* 0x0009e40008000808 */
.L_x_18:
[----:B------:R-:W-:Y:S05]  /*0860*/  BSYNC B1 ;  /* 0x0000000000017941 */ /* 0x000fea0003800000 */
.L_x_17:
[----:B------:R1:W-:Y:S02]  /*0870*/  @!P2 STS [UR8+0x20], R14 ;  /* 0x0000200eff00a988 */ /* 0x0003e40008000808 */
.L_x_19:
[----:B------:R-:W-:Y:S05]  /*0880*/  BSYNC B2 ;  /* 0x0000000000027941 */ /* 0x000fea0003800000 */
.L_x_16:
[----:B------:R-:W-:Y:S05]  /*0890*/  WARPSYNC.ALL ;  /* 0x0000000000007948 */ /* 0x000fea0003800000 */
[----:B------:R-:W2:Y:S01]  /*08a0*/  LDC R5, c[0x0][0x22c] ;  /* 0x00008b00ff057b82 */ /* 0x000ea20000000800 */
[----:B------:R-:W-:Y:S01]  /*08b0*/  BSSY B2, `(.L_x_20) ;  /* 0x0000010000027945 */ /* 0x000fe20003800000 */
[----:B--2---:R-:W-:-:S05]  /*08c0*/  VIADD R5, R5, 0xffffffff ;  /* 0xffffffff05057836 */ /* 0x004fca0000000000 */
[----:B------:R2:W-:Y:S01]  /*08d0*/  @!P2 STS [UR8+0x24], R5 ;  /* 0x00002405ff00a988 */ /* 0x0005e20008000808 */
[----:B------:R-:W-:Y:S05]  /*08e0*/  @P2 BRA `(.L_x_21) ;  /* 0x0000000000302947 */ /* 0x000fea0003800000 */
[----:B------:R-:W2:Y:S01]  /*08f0*/  LDS R3, [UR8+0x34] ;  /* 0x00003408ff037984 */ /* 0x000ea20008000800 */
[----:B------:R-:W2:Y:S03]  /*0900*/  LDC.64 R10, c[0x0][0x240] ;  /* 0x00009000ff0a7b82 */ /* 0x000ea60000000a00 */
[----:B-1-34-:R-:W1:Y:S01]  /*0910*/  LDS R2, [UR8+0x1c] ;  /* 0x00001c08ff027984 */ /* 0x01ae620008000800 */
[C---:B--2---:R-:W-:Y:S01]  /*0920*/  SHF.L.U64.HI R8, R10.reuse, 0x1, R11 ;  /* 0x000000010a087819 */ /* 0x044fe2000001020b */
[----:B------:R-:W-:-:S03]  /*0930*/  IMAD.SHL.U32 R7, R10, 0x2, RZ ;  /* 0x000000020a077824 */ /* 0x000fc600078e00ff */
[--C-:B------:R-:W-:Y:S02]  /*0940*/  SHF.R.U32.HI R11, RZ, 0x4, R8.reuse ;  /* 0x00000004ff0b7819 */ /* 0x100fe40000011608 */
[----:B------:R-:W-:-:S05]  /*0950*/  SHF.R.U64 R7, R7, 0x4, R8 ;  /* 0x0000000407077819 */ /* 0x000fca0000001208 */
[----:B------:R2:W-:Y:S01]  /*0960*/  STS [UR8+0xc], R7 ;  /* 0x00000c07ff007988 */ /* 0x0005e20008000808 */
[----:B------:R-:W-:Y:S02]  /*0970*/  LOP3.LUT R3, R3, 0x7, RZ, 0xb8, !PT ;  /* 0x0000000703037812 */ /* 0x000fe400078eb8ff */
[----:B-1----:R-:W-:-:S03]  /*0980*/  LOP3.LUT R2, R2, 0xf, R11, 0xb8, !PT ;  /* 0x0000000f02027812 */ /* 0x002fc600078eb80b */
[----:B------:R2:W-:Y:S04]  /*0990*/  STS [UR8+0x34], R3 ;  /* 0x00003403ff007988 */ /* 0x0005e80008000808 */
[----:B------:R2:W-:Y:S02]  /*09a0*/  STS [UR8+0x1c], R2 ;  /* 0x00001c02ff007988 */ /* 0x0005e40008000808 */
.L_x_21:
[----:B------:R-:W-:Y:S05]  /*09b0*/  BSYNC B2 ;  /* 0x0000000000027941 */ /* 0x000fea0003800000 */
.L_x_20:
[----:B------:R-:W-:Y:S04]  /*09c0*/  BSSY B3, `(.L_x_22) ;  /* 0x000001a000037945 */ /* 0x000fe80003800000 */
[----:B------:R-:W-:Y:S04]  /*09d0*/  BSSY B2, `(.L_x_23) ;  /* 0x0000015000027945 */ /* 0x000fe80003800000 */
[----:B------:R-:W-:Y:S05]  /*09e0*/  @P2 BRA `(.L_x_24) ;  /* 0x0000000000202947 */ /* 0x000fea0003800000 */
[----:B-1234-:R-:W1:Y:S02]  /*09f0*/  LDS R2, [UR8+0x34] ;  /* 0x00003408ff027984 */ /* 0x01ee640008000800 */
[----:B-1----:R-:W-:-:S05]  /*0a00*/  LOP3.LUT R2, R2, 0x38, RZ, 0xb8, !PT ;  /* 0x0000003802027812 */ /* 0x002fca00078eb8ff */
[----:B------:R1:W-:Y:S01]  /*0a10*/  STS [UR8+0x34], R2 ;  /* 0x00003402ff007988 */ /* 0x0003e20008000808 */
[----:B------:R-:W-:Y:S05]  /*0a20*/  @P2 BRA `(.L_x_25) ;  /* 0x0000000000202947 */ /* 0x000fea0003800000 */
[----:B-1----:R-:W1:Y:S01]  /*0a30*/  LDS R2, [UR8+0x8] ;  /* 0x00000808ff027984 */ /* 0x002e620008000800 */
[----:B------:R-:W-:-:S05]  /*0a40*/  IMAD.MOV.U32 R3, RZ, RZ, 0x780 ;  /* 0x00000780ff037424 */ /* 0x000fca00078e00ff */
[----:B-1----:R-:W-:-:S05]  /*0a50*/  LOP3.LUT R2, R2, 0x300, R3, 0xd8, !PT ;  /* 0x0000030002027812 */ /* 0x002fca00078ed803 */
[----:B------:R1:W-:Y:S02]  /*0a60*/  STS [UR8+0x8], R2 ;  /* 0x00000802ff007988 */ /* 0x0003e40008000808 */
.L_x_24:
[----:B------:R-:W-:Y:S05]  /*0a70*/  @P2 BRA `(.L_x_26) ;  /* 0x0000000000282947 */ /* 0x000fea0003800000 */
[----:B-1234-:R-:W1:Y:S02]  /*0a80*/  LDS R2, [UR8+0x8] ;  /* 0x00000808ff027984 */ /* 0x01ee640008000800 */
[----:B-1----:R-:W-:-:S05]  /*0a90*/  LOP3.LUT R2, R2, 0x1800, RZ, 0xb8, !PT ;  /* 0x0000180002027812 */ /* 0x002fca00078eb8ff */
[----:B------:R2:W-:Y:S02]  /*0aa0*/  STS [UR8+0x8], R2 ;  /* 0x00000802ff007988 */ /* 0x0005e40008000808 */
.L_x_25:
[----:B------:R-:W-:Y:S05]  /*0ab0*/  @P2 BREAK B2 ;  /* 0x0000000000022942 */ /* 0x000fea0003800000 */
[----:B------:R-:W-:Y:S05]  /*0ac0*/  @P2 BRA `(.L_x_27) ;  /* 0x0000000000242947 */ /* 0x000fea0003800000 */
[----:B-12---:R-:W1:Y:S01]  /*0ad0*/  LDS R2, [UR8+0x8] ;  /* 0x00000808ff027984 */ /* 0x006e620008000800 */
[----:B------:R-:W-:-:S05]  /*0ae0*/  IMAD.MOV.U32 R3, RZ, RZ, 0x6000 ;  /* 0x00006000ff037424 */ /* 0x000fca00078e00ff */
[----:B-1----:R-:W-:-:S04]  /*0af0*/  LOP3.LUT R2, R2, 0x6000, R3, 0xd8, !PT ;  /* 0x0000600002027812 */ /* 0x002fc800078ed803 */
[----:B------:R-:W-:-:S05]  /*0b00*/  LOP3.LUT R2, R2, 0x400000, RZ, 0xb8, !PT ;  /* 0x0040000002027812 */ /* 0x000fca00078eb8ff */
[----:B------:R1:W-:Y:S02]  /*0b10*/  STS [UR8+0x8], R2 ;  /* 0x00000802ff007988 */ /* 0x0003e40008000808 */
.L_x_26:
[----:B------:R-:W-:Y:S05]  /*0b20*/  BSYNC B2 ;  /* 0x0000000000027941 */ /* 0x000fea0003800000 */
.L_x_23:
[----:B-1234-:R-:W1:Y:S02]  /*0b30*/  @!P2 LDS R2, [UR8+0x8] ;  /* 0x00000808ff02a984 */ /* 0x01ee640008000800 */
[----:B-1----:R-:W-:-:S05]  /*0b40*/  @!P2 LOP3.LUT R2, R2, 0x8000, RZ, 0xb8, !PT ;  /* 0x000080000202a812 */ /* 0x002fca00078eb8ff */
[----:B------:R3:W-:Y:S02]  /*0b50*/  @!P2 STS [UR8+0x8], R2 ;  /* 0x00000802ff00a988 */ /* 0x0007e40008000808 */
.L_x_27:
[----:B------:R-:W-:Y:S05]  /*0b60*/  BSYNC B3 ;  /* 0x0000000000037941 */ /* 0x000fea0003800000 */
.L_x_22:
[----:B------:R-:W-:Y:S05]  /*0b70*/  WARPSYNC.ALL ;  /* 0x0000000000007948 */ /* 0x000fea0003800000 */
[----:B------:R-:W-:-:S04]  /*0b80*/  UIADD3 UR17, UR4, 0x80, URZ ;  /* 0x0000008004117890 */ /* 0x000fc8000fffe03f */
[----:B------:R-:W-:-:S04]  /*0b90*/  UIADD3 UR16, UP0, UR17, UR18, URZ ;  /* 0x0000001211107290 */ /* 0x000fc8000ff1e03f */
[----:B------:R-:W-:Y:S01]  /*0ba0*/  ULEA.HI.X.SX32 UR17, UR17, UR19, 0x1, UP0 ;  /* 0x0000001311117291 */ /* 0x000fe200080f0e3f */
[----:B------:R-:W-:Y:S11]  /*0bb0*/  @P0 BRA `(.L_x_28) ;  /* 0x0000000000280947 */ /* 0x000ff60003800000 */
[----:B-123--:R-:W1:Y:S01]  /*0bc0*/  S2R R2, SR_LANEID ;  /* 0x0000000000027919 */ /* 0x00ee620000000000 */
[----:B------:R-:W-:Y:S05]  /*0bd0*/  WARPSYNC.ALL ;  /* 0x0000000000007948 */ /* 0x000fea0003800000 */
[----:B-1----:R-:W-:-:S05]  /*0be0*/  IMAD.SHL.U32 R8, R2, 0x4, RZ ;  /* 0x0000000402087824 */ /* 0x002fca00078e00ff */
[----:B------:R-:W1:Y:S01]  /*0bf0*/  LDS R7, [R8+UR8] ;  /* 0x0000000808077984 */ /* 0x000e620008000800 */
[----:B------:R-:W-:-:S05]  /*0c00*/  IADD3 R2, P1, R8, UR16, RZ ;  /* 0x0000001008027c10 */ /* 0x000fca000ff3e0ff */
[----:B------:R-:W-:-:S05]  /*0c10*/  IMAD.X R3, RZ, RZ, UR17, P1 ;  /* 0x00000011ff037e24 */ /* 0x000fca00088e06ff */
[----:B-1----:R4:W2:Y:S01]  /*0c20*/  ATOMG.E.EXCH.STRONG.GPU PT, RZ, [R2], R7 ;  /* 0x0000000702ff73a8 */ /* 0x0028a200041ee100 */
[----:B------:R-:W-:-:S04]  /*0c30*/  DEPBAR {5,4,3,2,1,0} ;  /* 0x0000003f0000791a */ /* 0x000fc80000000000 */
[----:B------:R4:W-:Y:S01]  /*0c40*/  UTMACCTL.IV [UR16] ;  /* 0x00000000100079b9 */ /* 0x0009e20008000000 */
[----:B------:R-:W-:Y:S01]  /*0c50*/  NOP ;  /* 0x0000000000007918 */ /* 0x000fe20000000000 */
.L_x_28:
[----:B------:R-:W-:Y:S05]  /*0c60*/  @P0 BRA `(.L_x_29) ;  /* 0x00000000000c0947 */ /* 0x000fea0003800000 */
[----:B------:R0:W-:Y:S01]  /*0c70*/  UTMACMDFLUSH ;  /* 0x00000000000079b7 */ /* 0x0001e20000000000 */
[----:B------:R-:W-:Y:S05]  /*0c80*/  @P0 BRA `(.L_x_29) ;  /* 0x0000000000040947 */ /* 0x000fea0003800000 */
[----:B------:R-:W-:-:S04]  /*0c90*/  DEPBAR.LE SB0, 0x0 ;  /* 0x000080000000791a */ /* 0x000fc80000000000 */
.L_x_29:
[----:B------:R-:W-:Y:S05]  /*0ca0*/  WARPSYNC.ALL ;  /* 0x0000000000007948 */ /* 0x000fea0003800000 */
[----:B--2---:R-:W-:Y:S06]  /*0cb0*/  BAR.SYNC.DEFER_BLOCKING 0x0 ;  /* 0x0000000000007b1d */ /* 0x004fec0000010000 */
[----:B------:R-:W-:Y:S02]  /*0cc0*/  BSSY B3, `(.L_x_30) ;  /* 0x000000b000037945 */ /* 0x000fe40003800000 */
[----:B------:R-:W-:Y:S06]  /*0cd0*/  BAR.SYNC.DEFER_BLOCKING 0x0 ;  /* 0x0000000000007b1d */ /* 0x000fec0000010000 */
[----:B------:R2:W-:Y:S01]  /*0ce0*/  @!P0 STS [R13], RZ ;  /* 0x000000ff0d008388 */ /* 0x0005e20000000800 */
[----:B------:R-:W-:Y:S01]  /*0cf0*/  NOP ;  /* 0x0000000000007918 */ /* 0x000fe20000000000 */
[----:B------:R-:W-:Y:S05]  /*0d00*/  @P2 BRA `(.L_x_31) ;  /* 0x0000000000182947 */ /* 0x000fea0003800000 */
[----:B-1-34-:R-:W1:Y:S01]  /*0d10*/  LDS R2, [UR8+0x8] ;  /* 0x00000808ff027984 */ /* 0x01ae620008000800 */
[----:B------:R-:W3:Y:S01]  /*0d20*/  LDC.64 R10, c[0x0][0x220] ;  /* 0x00008800ff0a7b82 */ /* 0x000ee20000000a00 */
[----:B------:R-:W-:Y:S02]  /*0d30*/  IMAD.MOV.U32 R3, RZ, RZ, 0x70 ;  /* 0x00000070ff037424 */ /* 0x000fe400078e00ff */
[----:B---3--:R3:W-:Y:S03]  /*0d40*/  STS.64 [UR8], R10 ;  /* 0x0000000aff007988 */ /* 0x0087e60008000a08 */
[----:B-1----:R-:W-:-:S05]  /*0d50*/  LOP3.LUT R2, R2, 0x10, R3, 0xd8, !PT ;  /* 0x0000001002027812 */ /* 0x002fca00078ed803 */
[----:B------:R3:W-:Y:S02]  /*0d60*/  STS [UR8+0x8], R2 ;  /* 0x00000802ff007988 */ /* 0x0007e40008000808 */
.L_x_31:
[----:B----4-:R-:W-:Y:S05]  /*0d70*/  BSYNC B3 ;  /* 0x0000000000037941 */ /* 0x010fea0003800000 */
.L_x_30:
[----:B------:R-:W-:Y:S04]  /*0d80*/  BSSY B4, `(.L_x_32) ;  /* 0x0000011000047945 */ /* 0x000fe80003800000 */
[----:B------:R-:W-:Y:S04]  /*0d90*/  BSSY B3, `(.L_x_33) ;  /* 0x000000e000037945 */ /* 0x000fe80003800000 */
[----:B------:R-:W-:Y:S05]  /*0da0*/  @P2 BRA `(.L_x_34) ;  /* 0x0000000000242947 */ /* 0x000fea0003800000 */
[----:B-1-3--:R-:W1:Y:S01]  /*0db0*/  LDS R2, [UR8+0x34] ;  /* 0x00003408ff027984 */ /* 0x00ae620008000800 */
[----:B------:R-:W-:-:S05]  /*0dc0*/  IMAD.MOV.U32 R3, RZ, RZ, 0x3f000000 ;  /* 0x3f000000ff037424 */ /* 0x000fca00078e00ff */
[----:B-1----:R-:W-:-:S05]  /*0dd0*/  LOP3.LUT R2, R2, 0xff000000, R3, 0xb8, !PT ;  /* 0xff00000002027812 */ /* 0x002fca00078eb803 */
[----:B------:R1:W-:Y:S01]  /*0de0*/  STS [UR8+0x34], R2 ;  /* 0x00003402ff007988 */ /* 0x0003e20008000808 */
[----:B------:R-:W-:Y:S05]  /*0df0*/  @P2 BRA `(.L_x_35) ;  /* 0x00000000001c2947 */ /* 0x000fea0003800000 */
[----:B-1----:R-:W1:Y:S01]  /*0e00*/  LDS R2, [UR8+0x38] ;  /* 0x00003808ff027984 */ /* 0x002e620008000800 */
[----:B------:R-:W-:-:S05]  /*0e10*/  IMAD.MOV.U32 R3, RZ, RZ, 0x3f ;  /* 0x0000003fff037424 */ /* 0x000fca00078e00ff */
[----:B-1----:R-:W-:-:S05]  /*0e20*/  LOP3.LUT R2, R2, 0xff, R3, 0xb8, !PT ;  /* 0x000000ff02027812 */ /* 0x002fca00078eb803 */
[----:B------:R4:W-:Y:S02]  /*0e30*/  STS [UR8+0x38], R2 ;  /* 0x00003802ff007988 */ /* 0x0009e40008000808 */
.L_x_34:
[----:B------:R-:W-:Y:S05]  /*0e40*/  @P2 BREAK B3 ;  /* 0x0000000000032942 */ /* 0x000fea0003800000 */
[----:B------:R-:W-:Y:S05]  /*0e50*/  @P2 BRA `(.L_x_36) ;  /* 0x00000000000c2947 */ /* 0x000fea0003800000 */
[----:B------:R1:W-:Y:S02]  /*0e60*/  STS [UR8+0x20], R5 ;  /* 0x00002005ff007988 */ /* 0x0003e40008000808 */
.L_x_35:
[----:B------:R-:W-:Y:S05]  /*0e70*/  BSYNC B3 ;  /* 0x0000000000037941 */ /* 0x000fea0003800000 */
.L_x_33:
[----:B------:R1:W-:Y:S02]  /*0e80*/  @!P2 STS [UR8+0x24], R4 ;  /* 0x00002404ff00a988 */ /* 0x0003e40008000808 */
.L_x_36:
[----:B------:R-:W-:Y:S05]  /*0e90*/  BSYNC B4 ;  /* 0x0000000000047941 */ /* 0x000fea0003800000 */
.L_x_32:
[----:B------:R-:W-:Y:S05]  /*0ea0*/  WARPSYNC.ALL ;  /* 0x0000000000007948 */ /* 0x000fea0003800000 */
[----:B------:R-:W-:Y:S04]  /*0eb0*/  BSSY B4, `(.L_x_37) ;  /* 0x000000e000047945 */ /* 0x000fe80003800000 */
[----:B------:R-:W-:Y:S05]  /*0ec0*/  @P2 BRA `(.L_x_38) ;  /* 0x0000000000302947 */ /* 0x000fea0003800000 */
[----:B------:R-:W5:Y:S01]  /*0ed0*/  LDS R3, [UR8+0x34] ;  /* 0x00003408ff037984 */ /* 0x000f620008000800 */
[----:B-1----:R-:W1:Y:S03]  /*0ee0*/  LDC.64 R4, c[0x0][0x248] ;  /* 0x00009200ff047b82 */ /* 0x002e660000000a00 */
[----:B---34-:R-:W3:Y:S01]  /*0ef0*/  LDS R2, [UR8+0x1c] ;  /* 0x00001c08ff027984 */ /* 0x018ee20008000800 */
[C---:B-1----:R-:W-:Y:S01]  /*0f00*/  SHF.L.U64.HI R5, R4.reuse, 0x1, R5 ;  /* 0x0000000104057819 */ /* 0x042fe20000010205 */
[----:B------:R-:W-:-:S03]  /*0f10*/  IMAD.SHL.U32 R4, R4, 0x2, RZ ;  /* 0x0000000204047824 */ /* 0x000fc600078e00ff */
[--C-:B------:R-:W-:Y:S02]  /*0f20*/  SHF.R.U32.HI R7, RZ, 0x4, R5.reuse ;  /* 0x00000004ff077819 */ /* 0x100fe40000011605 */
[----:B------:R-:W-:-:S05]  /*0f30*/  SHF.R.U64 R4, R4, 0x4, R5 ;  /* 0x0000000404047819 */ /* 0x000fca0000001205 */
[----:B------:R1:W-:Y:S01]  /*0f40*/  STS [UR8+0xc], R4 ;  /* 0x00000c04ff007988 */ /* 0x0003e20008000808 */
[----:B-----5:R-:W-:Y:S02]  /*0f50*/  LOP3.LUT R3, R3, 0x7, RZ, 0xb8, !PT ;  /* 0x0000000703037812 */ /* 0x020fe400078eb8ff */
[----:B---3--:R-:W-:-:S03]  /*0f60*/  LOP3.LUT R2, R2, 0xf, R7, 0xb8, !PT ;  /* 0x0000000f02027812 */ /* 0x008fc600078eb807 */
[----:B------:R1:W-:Y:S04]  /*0f70*/  STS [UR8+0x34], R3 ;  /* 0x00003403ff007988 */ /* 0x0003e80008000808 */
[----:B------:R1:W-:Y:S02]  /*0f80*/  STS [UR8+0x1c], R2 ;  /* 0x00001c02ff007988 */ /* 0x0003e40008000808 */
.L_x_38:
[----:B------:R-:W-:Y:S05]  /*0f90*/  BSYNC B4 ;  /* 0x0000000000047941 */ /* 0x000fea0003800000 */
.L_x_37:
[----:B------:R-:W-:Y:S04]  /*0fa0*/  BSSY B4, `(.L_x_39) ;  /* 0x000001a000047945 */ /* 0x000fe80003800000 */
[----:B------:R-:W-:Y:S04]  /*0fb0*/  BSSY B5, `(.L_x_40) ;  /* 0x0000015000057945 */ /* 0x000fe80003800000 */
[----:B------:R-:W-:Y:S05]  /*0fc0*/  @P2 BRA `(.L_x_41) ;  /* 0x0000000000202947 */ /* 0x000fea0003800000 */
[----:B-1-34-:R-:W1:Y:S02]  /*0fd0*/  LDS R2, [UR8+0x34] ;  /* 0x00003408ff027984 */ /* 0x01ae640008000800 */
[----:B-1----:R-:W-:-:S05]  /*0fe0*/  LOP3.LUT R2, R2, 0x38, RZ, 0xb8, !PT ;  /* 0x0000003802027812 */ /* 0x002fca00078eb8ff */
[----:B------:R1:W-:Y:S01]  /*0ff0*/  STS [UR8+0x34], R2 ;  /* 0x00003402ff007988 */ /* 0x0003e20008000808 */
[----:B------:R-:W-:Y:S05]  /*1000*/  @P2 BRA `(.L_x_42) ;  /* 0x0000000000202947 */ /* 0x000fea0003800000 */
[----:B-1----:R-:W1:Y:S01]  /*1010*/  LDS R2, [UR8+0x8] ;  /* 0x00000808ff027984 */ /* 0x002e620008000800 */
[----:B------:R-:W-:-:S05]  /*1020*/  IMAD.MOV.U32 R3, RZ, RZ, 0x780 ;  /* 0x00000780ff037424 */ /* 0x000fca00078e00ff */
[----:B-1----:R-:W-:-:S05]  /*1030*/  LOP3.LUT R2, R2, 0x300, R3, 0xd8, !PT ;  /* 0x0000030002027812 */ /* 0x002fca00078ed803 */
[----:B------:R1:W-:Y:S02]  /*1040*/  STS [UR8+0x8], R2 ;  /* 0x00000802ff007988 */ /* 0x0003e40008000808 */
.L_x_41:
[----:B------:R-:W-:Y:S05]  /*1050*/  @P2 BRA `(.L_x_43) ;  /* 0x0000000000282947 */ /* 0x000fea0003800000 */
[----:B-1-34-:R-:W1:Y:S02]  /*1060*/  LDS R2, [UR8+0x8] ;  /* 0x00000808ff027984 */ /* 0x01ae640008000800 */
[----:B-1----:R-:W-:-:S05]  /*1070*/  LOP3.LUT R2, R2, 0x1800, RZ, 0xb8, !PT ;  /* 0x0000180002027812 */ /* 0x002fca00078eb8ff */
[----:B------:R3:W-:Y:S02]  /*1080*/  STS [UR8+0x8], R2 ;  /* 0x00000802ff007988 */ /* 0x0007e40008000808 */
.L_x_42:
[----:B------:R-:W-:Y:S05]  /*1090*/  @P2 BREAK B5 ;  /* 0x0000000000052942 */ /* 0x000fea0003800000 */
[----:B------:R-:W-:Y:S05]  /*10a0*/  @P2 BRA `(.L_x_44) ;  /* 0x0000000000242947 */ /* 0x000fea0003800000 */
[----:B-1-3--:R-:W1:Y:S01]  /*10b0*/  LDS R2, [UR8+0x8] ;  /* 0x00000808ff027984 */ /* 0x00ae620008000800 */
[----:B------:R-:W-:-:S05]  /*10c0*/  IMAD.MOV.U32 R3, RZ, RZ, 0x6000 ;  /* 0x00006000ff037424 */ /* 0x000fca00078e00ff */
[----:B-1----:R-:W-:-:S04]  /*10d0*/  LOP3.LUT R2, R2, 0x6000, R3, 0xd8, !PT ;  /* 0x0000600002027812 */ /* 0x002fc800078ed803 */
[----:B------:R-:W-:-:S05]  /*10e0*/  LOP3.LUT R2, R2, 0x400000, RZ, 0xb8, !PT ;  /* 0x0040000002027812 */ /* 0x000fca00078eb8ff */
[----:B------:R1:W-:Y:S02]  /*10f0*/  STS [UR8+0x8], R2 ;  /* 0x00000802ff007988 */ /* 0x0003e40008000808 */
.L_x_43:
[----:B------:R-:W-:Y:S05]  /*1100*/  BSYNC B5 ;  /* 0x0000000000057941 */ /* 0x000fea0003800000 */
.L_x_40:
[----:B-1-34-:R-:W1:Y:S02]  /*1110*/  @!P2 LDS R2, [UR8+0x8] ;  /* 0x00000808ff02a984 */ /* 0x01ae640008000800 */
[----:B-1----:R-:W-:-:S05]  /*1120*/  @!P2 LOP3.LUT R2, R2, 0x8000, RZ, 0xb8, !PT ;  /* 0x000080000202a812 */ /* 0x002fca00078eb8ff */
[----:B------:R4:W-:Y:S02]  /*1130*/  @!P2 STS [UR8+0x8], R2 ;  /* 0x00000802ff00a988 */ /* 0x0009e40008000808 */
.L_x_44:
[----:B------:R-:W-:Y:S05]  /*1140*/  BSYNC B4 ;  /* 0x0000000000047941 */ /* 0x000fea0003800000 */
.L_x_39:
[----:B------:R-:W-:Y:S05]  /*1150*/  WARPSYNC.ALL ;  /* 0x0000000000007948 */ /* 0x000fea0003800000 */
[----:B------:R-:W-:-:S04]  /*1160*/  UIADD3 UR4, UR4, 0x100, URZ ;  /* 0x0000010004047890 */ /* 0x000fc8000fffe03f */
[----:B------:R-:W-:-:S04]  /*1170*/  UIADD3 UR18, UP0, UR4, UR18, URZ ;  /* 0x0000001204127290 */ /* 0x000fc8000ff1e03f */
[----:B------:R-:W-:Y:S01]  /*1180*/  ULEA.HI.X.SX32 UR19, UR4, UR19, 0x1, UP0 ;  /* 0x0000001304137291 */ /* 0x000fe200080f0e3f */
[----:B------:R-:W-:Y:S11]  /*1190*/  @P0 BRA `(.L_x_45) ;  /* 0x0000000000280947 */ /* 0x000ff60003800000 */
[----:B-1-34-:R-:W1:Y:S01]  /*11a0*/  S2R R2, SR_LANEID ;  /* 0x0000000000027919 */ /* 0x01ae620000000000 */
[----:B------:R-:W-:Y:S05]  /*11b0*/  WARPSYNC.ALL ;  /* 0x0000000000007948 */ /* 0x000fea0003800000 */
[----:B-1----:R-:W-:-:S05]  /*11c0*/  IMAD.SHL.U32 R4, R2, 0x4, RZ ;  /* 0x0000000402047824 */ /* 0x002fca00078e00ff */
[----:B------:R-:W1:Y:S01]  /*11d0*/  LDS R5, [R4+UR8] ;  /* 0x0000000804057984 */ /* 0x000e620008000800 */
[----:B------:R-:W-:-:S05]  /*11e0*/  IADD3 R2, P1, R4, UR18, RZ ;  /* 0x0000001204027c10 */ /* 0x000fca000ff3e0ff */
[----:B------:R-:W-:-:S05]  /*11f0*/  IMAD.X R3, RZ, RZ, UR19, P1 ;  /* 0x00000013ff037e24 */ /* 0x000fca00088e06ff */
[----:B-1----:R1:W3:Y:S01]  /*1200*/  ATOMG.E.EXCH.STRONG.GPU PT, RZ, [R2], R5 ;  /* 0x0000000502ff73a8 */ /* 0x0022e200041ee100 */
[----:B------:R-:W-:-:S04]  /*1210*/  DEPBAR {5,4,3,2,1,0} ;  /* 0x0000003f0000791a */ /* 0x000fc80000000000 */
[----:B------:R1:W-:Y:S01]  /*1220*/  UTMACCTL.IV [UR18] ;  /* 0x00000000120079b9 */ /* 0x0003e20008000000 */
[----:B------:R-:W-:Y:S01]  /*1230*/  NOP ;  /* 0x0000000000007918 */ /* 0x000fe20000000000 */
.L_x_45:
[----:B------:R-:W-:Y:S05]  /*1240*/  @P0 BRA `(.L_x_46) ;  /* 0x00000000000c0947 */ /* 0x000fea0003800000 */
[----:B------:R0:W-:Y:S01]  /*1250*/  UTMACMDFLUSH ;  /* 0x00000000000079b7 */ /* 0x0001e20000000000 */
[----:B------:R-:W-:Y:S05]  /*1260*/  @P0 BRA `(.L_x_46) ;  /* 0x0000000000040947 */ /* 0x000fea0003800000 */
[----:B------:R-:W-:-:S04]  /*1270*/  DEPBAR.LE SB0, 0x0 ;  /* 0x000080000000791a */ /* 0x000fc80000000000 */
.L_x_46:
[----:B------:R-:W-:Y:S05]  /*1280*/  WARPSYNC.ALL ;  /* 0x0000000000007948 */ /* 0x000fea0003800000 */
[----:B---3--:R-:W-:Y:S01]  /*1290*/  BAR.SYNC.DEFER_BLOCKING 0x0 ;  /* 0x0000000000007b1d */ /* 0x008fe20000010000 */
[----:B------:R-:W-:Y:S01]  /*12a0*/  ISETP.GT.AND P0, PT, R12, RZ, PT ;  /* 0x000000ff0c00720c */ /* 0x000fe20003f04270 */
[----:B------:R-:W-:Y:S02]  /*12b0*/  USHF.L.U32 UR11, UR10, 0x8, URZ ;  /* 0x000000080a0b7899 */ /* 0x000fe4000800063f */
[----:B------:R-:W-:Y:S02]  /*12c0*/  USHF.L.U32 UR27, UR9, 0x6, URZ ;  /* 0x00000006091b7899 */ /* 0x000fe4000800063f */
[----:B------:R-:W-:Y:S01]  /*12d0*/  VOTEU.ALL UP0, P2 ;  /* 0x00000000003f7886 */ /* 0x000fe20001000000 */
[----:B------:R-:W-:-:S04]  /*12e0*/  UMOV UR4, 0x1 ;  /* 0x0000000100047882 */ /* 0x000fc80000000000 */
[----:B------:R-:W-:-:S04]  /*12f0*/  @!UP0 UIADD3 UR4, -UR4, 0x100000, URZ ;  /* 0x0010000004048890 */ /* 0x000fc8000fffe13f */
[----:B------:R-:W-:Y:S02]  /*1300*/  @!UP0 USHF.L.U32 UR5, UR4, 0xb, URZ ;  /* 0x0000000b04058899 */ /* 0x000fe4000800063f */
[----:B------:R-:W-:Y:S01]  /*1310*/  @!UP0 USHF.L.U32 UR4, UR4, 0x1, URZ ;  /* 0x0000000104048899 */ /* 0x000fe2000800063f */
[----:B------:R-:W-:Y:S01]  /*1320*/  VOTEU.ALL UP0, P2 ;  /* 0x00000000003f7886 */ /* 0x000fe20001000000 */
[----:B------:R-:W3:Y:S10]  /*1330*/  FENCE.VIEW.ASYNC.S ;  /* 0x00000000000073c6 */ /* 0x000ef40000000000 */
[----:B---3--:R3:W1:Y:S01]  /*1340*/  @!UP0 SYNCS.EXCH.64 URZ, [UR8+0xa000], UR4 ;  /* 0x00a00004083f85b2 */ /* 0x0086620008000100 */
[----:B------:R-:W-:Y:S05]  /*1350*/  @P0 BRA `(.L_x_47) ;  /* 0x0000000000880947 */ /* 0x000fea0003800000 */
[----:B-1--4-:R-:W-:Y:S02]  /*1360*/  SHF.R.U32.HI R2, RZ, 0x5, R0 ;  /* 0x00000005ff027819 */ /* 0x012fe40000011600 */
[----:B------:R-:W-:Y:S02]  /*1370*/  CS2R R24, SRZ ;  /* 0x0000000000187805 */ /* 0x000fe4000001ff00 */
[----:B------:R-:W-:Y:S02]  /*1380*/  CS2R R26, SRZ ;  /* 0x00000000001a7805 */ /* 0x000fe4000001ff00 */
[----:B------:R-:W-:Y:S02]  /*1390*/  CS2R R28, SRZ ;  /* 0x00000000001c7805 */ /* 0x000fe4000001ff00 */
[----:B------:R-:W-:Y:S02]  /*13a0*/  CS2R R30, SRZ ;  /* 0x00000000001e7805 */ /* 0x000fe4000001ff00 */
[----:B------:R-:W-:-:S02]  /*13b0*/  CS2R R32, SRZ ;  /* 0x0000000000207805 */ /* 0x000fc4000001ff00 */
[----:B------:R-:W-:Y:S02]  /*13c0*/  CS2R R34, SRZ ;  /* 0x0000000000227805 */ /* 0x000fe4000001ff00 */
        /* <DEDUP_REMOVED lines=25> */
[----:B------:R-:W-:Y:S01]  /*1560*/  CS2R R86, SRZ ;  /* 0x0000000000567805 */ /* 0x000fe2000001ff00 */
[----:B------:R-:W-:Y:S06]  /*1570*/  BRA `(.L_x_48) ;  /* 0x0000000400947947 */ /* 0x000fec0003800000 */
.L_x_47:
[----:B---3--:R-:W-:Y:S01]  /*1580*/  UIADD3 UR5, UR8, 0x8000, URZ ;  /* 0x0000800008057890 */ /* 0x008fe2000fffe03f */
[----:B-1--4-:R-:W-:Y:S01]  /*1590*/  SHF.R.U32.HI R2, RZ, 0x5, R0 ;  /* 0x00000005ff027819 */ /* 0x012fe20000011600 */
[----:B------:R-:W-:Y:S01]  /*15a0*/  UMOV UR4, URZ ;  /* 0x0000003f00047c82 */ /* 0x000fe20008000000 */
[----:B------:R-:W-:Y:S01]  /*15b0*/  CS2R R24, SRZ ;  /* 0x0000000000187805 */ /* 0x000fe2000001ff00 */
[----:B------:R-:W-:Y:S01]  /*15c0*/  USHF.R.U32.HI UR5, URZ, 0x4, UR5 ;  /* 0x000000043f057899 */ /* 0x000fe20008011605 */
[----:B------:R-:W-:Y:S02]  /*15d0*/  CS2R R26, SRZ ;  /* 0x00000000001a7805 */ /* 0x000fe4000001ff00 */
[----:B------:R-:W-:Y:S02]  /*15e0*/  CS2R R28, SRZ ;  /* 0x00000000001c7805 */ /* 0x000fe4000001ff00 */
[----:B------:R-:W-:Y:S01]  /*15f0*/  CS2R R30, SRZ ;  /* 0x00000000001e7805 */ /* 0x000fe2000001ff00 */
[----:B------:R-:W-:Y:S01]  /*1600*/  USGXT.U32 UR20, UR5, 0xe ;  /* 0x0000000e0514789a */ /* 0x000fe20008000000 */
[----:B------:R-:W-:-:S02]  /*1610*/  CS2R R32, SRZ ;  /* 0x0000000000207805 */ /* 0x000fc4000001ff00 */
[----:B------:R-:W-:Y:S02]  /*1620*/  CS2R R34, SRZ ;  /* 0x0000000000227805 */ /* 0x000fe4000001ff00 */
[----:B------:R-:W-:Y:S01]  /*1630*/  CS2R R36, SRZ ;  /* 0x0000000000247805 */ /* 0x000fe2000001ff00 */
[----:B------:R-:W-:Y:S01]  /*1640*/  UIADD3 UR12, UP0, UR20, 0x2, URZ ;  /* 0x00000002140c7890 */ /* 0x000fe2000ff1e03f */
[----:B------:R-:W-:Y:S02]  /*1650*/  CS2R R38, SRZ ;  /* 0x0000000000267805 */ /* 0x000fe4000001ff00 */
[----:B------:R-:W-:Y:S02]  /*1660*/  CS2R R40, SRZ ;  /* 0x0000000000287805 */ /* 0x000fe4000001ff00 */
[----:B------:R-:W-:Y:S01]  /*1670*/  CS2R R42, SRZ ;  /* 0x00000000002a7805 */ /* 0x000fe2000001ff00 */
[----:B------:R-:W-:Y:S01]  /*1680*/  UIADD3.X UR13, UR4, 0x40000040, URZ, UP0, !UPT ;  /* 0x40000040040d7890 */ /* 0x000fe200087fe43f */
        /* <DEDUP_REMOVED lines=22> */
[----:B------:R-:W-:Y:S02]  /*17f0*/  UIADD3.64 UR28, UR12, 0x2, URZ ;  /* 0x000000020c1c7897 */ /* 0x000fe4000fffe03f */
[----:B------:R-:W-:Y:S01]  /*1800*/  UIADD3.64 UR32, UR12, 0x4, URZ ;  /* 0x000000040c207897 */ /* 0x000fe2000fffe03f */
[----:B------:R-:W-:-:S11]  /*1810*/  UMOV UR26, URZ ;  /* 0x0000003f001a7c82 */ /* 0x000fd60008000000 */
.L_x_50:
[----:B------:R-:W-:Y:S01]  /*1820*/  BAR.SYNC.DEFER_BLOCKING 0x0 ;  /* 0x0000000000007b1d */ /* 0x000fe20000010000 */
[----:B------:R-:W-:Y:S01]  /*1830*/  ELECT P1, URZ, PT ;  /* 0x00000000003f782f */ /* 0x000fe20003820000 */
[----:B------:R-:W-:Y:S01]  /*1840*/  @!P2 IMAD.MOV.U32 R3, RZ, RZ, 0xa000 ;  /* 0x0000a000ff03a424 */ /* 0x000fe200078e00ff */
[----:B------:R-:W-:Y:S02]  /*1850*/  ELECT P0, URZ, PT ;  /* 0x00000000003f782f */ /* 0x000fe40003800000 */
[C---:B------:R-:W-:Y:S01]  /*1860*/  ISETP.LT.U32.AND P1, PT, R6.reuse, 0x20, P1 ;  /* 0x000000200600780c */ /* 0x040fe20000f21070 */
[----:B------:R-:W-:Y:S01]  /*1870*/  UMOV UR10, UR26 ;  /* 0x0000001a000a7c82 */ /* 0x000fe20008000000 */
[----:B------:R-:W-:-:S11]  /*1880*/  ISETP.LT.U32.AND P0, PT, R6, 0x20, P0 ;  /* 0x000000200600780c */ /* 0x000fd60000701070 */
[----:B------:R-:W-:Y:S01]  /*1890*/  VOTEU.ANY UP0, P1 ;  /* 0x00000000003f7886 */ /* 0x000fe20000800100 */
[----:B------:R-:W-:Y:S01]  /*18a0*/  VOTEU.ANY UP2, P1 ;  /* 0x00000000003f7886 */ /* 0x000fe20000840100 */
[----:B------:R-:W-:Y:S01]  /*18b0*/  VOTEU.ANY UP1, P0 ;  /* 0x00000000003f7886 */ /* 0x000fe20000020100 */
[----:B------:R-:W-:Y:S02]  /*18c0*/  VOTEU.ANY UP3, P0 ;  /* 0x00000000003f7886 */ /* 0x000fe40000060100 */
[----:B------:R-:W-:Y:S02]  /*18d0*/  @UP0 UIADD3 UR24, UR8, 0x8000, URZ ;  /* 0x0000800008180890 */ /* 0x000fe4000fffe03f */
[----:B------:R1:W-:Y:S01]  /*18e0*/  @!P2 SYNCS.ARRIVE.TRANS64 RZ, [UR8+0xa000], R3 ;  /* 0x00a00003ffffa9a7 */ /* 0x0003e20008000008 */
[----:B------:R-:W-:Y:S01]  /*18f0*/  @UP0 UIADD3 UR25, UR8, 0xa000, URZ ;  /* 0x0000a00008190890 */ /* 0x000fe2000fffe03f */
[----:B------:R-:W-:Y:S01]  /*1900*/  @UP0 UMOV UR4, UR6 ;  /* 0x0000000600040c82 */ /* 0x000fe20008000000 */
[----:B------:R-:W-:Y:S01]  /*1910*/  @UP0 UMOV UR5, UR7 ;  /* 0x0000000700050c82 */ /* 0x000fe20008000000 */
[----:B------:R-:W-:Y:S01]  /*1920*/  BAR.SYNC.DEFER_BLOCKING 0x0 ;  /* 0x0000000000007b1d */ /* 0x000fe20000010000 */
[----:B------:R-:W-:Y:S01]  /*1930*/  @UP1 UIADD3 UR9, UR8, 0xa000, URZ ;  /* 0x0000a00008091890 */ /* 0x000fe2000fffe03f */
[----:B-1----:R-:W-:-:S04]  /*1940*/  SHF.L.U32 R3, R9, 0x1f, RZ ;  /* 0x0000001f09037819 */ /* 0x002fc800000006ff */
[----:B------:R-:W-:Y:S01]  /*1950*/  @UP1 UMOV UR14, UR16 ;  /* 0x00000010000e1c82 */ /* 0x000fe20008000000 */
[----:B------:R-:W-:Y:S01]  /*1960*/  @UP1 UMOV UR15, UR17 ;  /* 0x00000011000f1c82 */ /* 0x000fe20008000000 */
[----:B------:R1:W-:Y:S01]  /*1970*/  @UP2 UTMALDG.2D [UR24], [UR4] ;  /* 0x00000018040025b4 */ /* 0x0003e20008008000 */
[----:B------:R3:W-:Y:S06]  /*1980*/  MEMBAR.ALL.CTA ;  /* 0x0000000000007992 */ /* 0x0007ec0000008000 */
[----:B---3--:R-:W3:Y:S02]  /*1990*/  FENCE.VIEW.ASYNC.S ;  /* 0x00000000000073c6 */ /* 0x008ee40000000000 */
[----:B---3--:R-:W-:Y:S06]  /*19a0*/  BAR.SYNC.DEFER_BLOCKING 0x0 ;  /* 0x0000000000007b1d */ /* 0x008fec0000010000 */
[----:B------:R1:W-:Y:S02]  /*19b0*/  @UP3 UTMALDG.2D [UR8], [UR14] ;  /* 0x000000080e0035b4 */ /* 0x0003e40008008000 */
[----:B------:R-:W-:Y:S06]  /*19c0*/  BAR.SYNC.DEFER_BLOCKING 0x0 ;  /* 0x0000000000007b1d */ /* 0x000fec0000010000 */
[----:B------:R-:W3:Y:S02]  /*19d0*/  SYNCS.PHASECHK.TRANS64.TRYWAIT P0, [UR8+0xa000], R3 ;  /* 0x00a00003ff0075a7 */ /* 0x000ee40008000148 */
[----:B-1-3--:R-:W-:Y:S05]  /*19e0*/  @!P0 BRA `(.L_x_49) ;  /* 0x0000000400a88947 */ /* 0x00afea0003800000 */
.L_x_51:
[----:B------:R-:W1:Y:S01]  /*19f0*/  SHFL.IDX PT, R3, R2, RZ, 0x1f ;  /* 0x00001fff02037589 */ /* 0x000e6200000e0000 */
[----:B------:R-:W-:Y:S01]  /*1a00*/  WARPGROUP.ARRIVE ;  /* 0x00000000000079c5 */ /* 0x000fe20000000000 */
[----:B------:R-:W-:Y:S01]  /*1a10*/  UMOV UR21, 0x40000040 ;  /* 0x4000004000157882 */ /* 0x000fe20000000000 */
[----:B------:R-:W-:Y:S01]  /*1a20*/  UMOV UR23, 0x40000040 ;  /* 0x4000004000177882 */ /* 0x000fe20000000000 */
[----:B------:R-:W-:Y:S01]  /*1a30*/  UIADD3 UR26, UR26, 0x40, URZ ;  /* 0x000000401a1a7890 */ /* 0x000fe2000fffe03f */
[----:B------:R-:W-:Y:S02]  /*1a40*/  LOP3.LUT R9, R9, 0x1, RZ, 0x3c, !PT ;  /* 0x0000000109097812 */ /* 0x000fe400078e3cff */
[----:B-1----:R-:W-:Y:S02]  /*1a50*/  R2UR UR4, R3 ;  /* 0x00000000030472ca */ /* 0x002fe400000e0000 */
[----:B------:R-:W1:Y:S11]  /*1a60*/  LDC R3, c[0x0][0x230] ;  /* 0x00008c00ff037b82 */ /* 0x000e760000000800 */
[----:B------:R-:W-:-:S04]  /*1a70*/  USHF.L.U32 UR4, UR4, 0x8, URZ ;  /* 0x0000000804047899 */ /* 0x000fc8000800063f */
[----:B------:R-:W-:-:S04]  /*1a80*/  ULOP3.LUT UR4, UR4, 0x400, URZ, 0xc0, !UPT ;  /* 0x0000040004047892 */ /* 0x000fc8000f8ec03f */
[----:B------:R-:W-:-:S04]  /*1a90*/  ULEA.HI UR4, UR8, UR4, URZ, 0x1c ;  /* 0x0000000408047291 */ /* 0x000fc8000f8fe03f */
[----:B------:R-:W-:Y:S01]  /*1aa0*/  ULOP3.LUT UR22, UR4, 0x3fff, URZ, 0xc0, !UPT ;  /* 0x00003fff04167892 */ /* 0x000fe2000f8ec03f */
[----:B-1----:R-:W-:Y:S02]  /*1ab0*/  ISETP.LE.AND P0, PT, R3, UR26, PT ;  /* 0x0000001a03007c0c */ /* 0x002fe4000bf03270 */
[----:B------:R-:W-:Y:S01]  /*1ac0*/  UMOV UR4, URZ ;  /* 0x0000003f00047c82 */ /* 0x000fe20008000000 */
[----:B------:R-:W-:-:S04]  /*1ad0*/  UIADD3 UR14, UP0, UR22, 0x2, URZ ;  /* 0x00000002160e7890 */ /* 0x000fc8000ff1e03f */
[----:B------:R-:W-:Y:S01]  /*1ae0*/  UIADD3.X UR15, UR4, 0x40000040, URZ, UP0, !UPT ;  /* 0x40000040040f7890 */ /* 0x000fe200087fe43f */
[----:B------:R-:W-:Y:S03]  /*1af0*/  HGMMA.64x128x16.F32 R24, gdesc[UR20], R24, gsb0 ;  /* 0x01e00000141879f0 */ /* 0x000fe60008000818 */
[----:B------:R-:W-:Y:S02]  /*1b00*/  UIADD3.64 UR30, UR14, 0x2, URZ ;  /* 0x000000020e1e7897 */ /* 0x000fe4000fffe03f */
[----:B------:R-:W-:Y:S01]  /*1b10*/  UIADD3.64 UR34, UR14, 0x4, URZ ;  /* 0x000000040e227897 */ /* 0x000fe2000fffe03f */
[----:B------:R-:W-:Y:S02]  /*1b20*/  WARPGROUP.DEPBAR.LE gsb0, 0x0 ;  /* 0x00008000000079c5 */ /* 0x000fe40000010000 */
[----:B------:R-:W-:-:S06]  /*1b30*/  WARPGROUP.ARRIVE ;  /* 0x00000000000079c5 */ /* 0x000fcc0000000000 */
[----:B------:R-:W-:Y:S03]  /*1b40*/  HGMMA.64x128x16.F32 R24, gdesc[UR12], R24, gsb0 ;  /* 0x01e000000c1879f0 */ /* 0x000fe60008000818 */
[----:B------:R-:W-:Y:S02]  /*1b50*/  WARPGROUP.DEPBAR.LE gsb0, 0x0 ;  /* 0x00008000000079c5 */ /* 0x000fe40000010000 */
[----:B------:R-:W-:-:S07]  /*1b60*/  WARPGROUP.ARRIVE ;  /* 0x00000000000079c5 */ /* 0x000fce0000000000 */
[----:B------:R-:W-:Y:S03]  /*1b70*/  HGMMA.64x128x16.F32 R24, gdesc[UR28], R24, gsb0 ;  /* 0x01e000001c1879f0 */ /* 0x000fe60008000818 */
[----:B------:R-:W-:Y:S02]  /*1b80*/  WARPGROUP.DEPBAR.LE gsb0, 0x0 ;  /* 0x00008000000079c5 */ /* 0x000fe40000010000 */
[----:B------:R-:W-:-:S07]  /*1b90*/  WARPGROUP.ARRIVE ;  /* 0x00000000000079c5 */ /* 0x000fce0000000000 */
[----:B------:R-:W-:Y:S03]  /*1ba0*/  HGMMA.64x128x16.F32 R24, gdesc[UR32], R24, gsb0 ;  /* 0x01e00000201879f0 */ /* 0x000fe60008000818 */
[----:B------:R-:W-:Y:S02]  /*1bb0*/  WARPGROUP.DEPBAR.LE gsb0, 0x0 ;  /* 0x00008000000079c5 */ /* 0x000fe40000010000 */
[----:B------:R-:W-:Y:S05]  /*1bc0*/  @!P0 BRA `(.L_x_50) ;  /* 0xfffffffc00148947 */ /* 0x000fea000383ffff */
.L_x_48:
[C---:B------:R-:W-:Y:S01]  /*1bd0*/  IMAD.SHL.U32 R3, R0.reuse, 0x80, RZ ;  /* 0x0000008000037824 */ /* 0x040fe200078e00ff */
[----:B------:R-:W-:Y:S01]  /*1be0*/  BAR.SYNC.DEFER_BLOCKING 0x0 ;  /* 0x0000000000007b1d */ /* 0x000fe20000010000 */
[----:B------:R-:W-:Y:S01]  /*1bf0*/  IMAD.SHL.U32 R4, R0, 0x40, RZ ;  /* 0x0000004000047824 */ /* 0x000fe200078e00ff */
[----:B------:R-:W-:Y:S02]  /*1c00*/  LOP3.LUT R2, R2, 0x3, RZ, 0xc0, !PT ;  /* 0x0000000302027812 */ /* 0x000fe400078ec0ff */
[----:B------:R-:W-:Y:S02]  /*1c10*/  ELECT P0, URZ, PT ;  /* 0x00000000003f782f */ /* 0x000fe40003800000 */
[----:B------:R-:W-:Y:S02]  /*1c20*/  LOP3.LUT R3, R3, 0x4780, RZ, 0xc0, !PT ;  /* 0x0000478003037812 */ /* 0x000fe400078ec0ff */
[----:B------:R-:W-:Y:S01]  /*1c30*/  R2UR UR12, R2 ;  /* 0x00000000020c72ca */ /* 0x000fe200000e0000 */
[----:B------:R-:W-:Y:S01]  /*1c40*/  UMOV UR14, UR27 ;  /* 0x0000001b000e7c82 */ /* 0x000fe20008000000 */
[----:B------:R-:W-:Y:S01]  /*1c50*/  LOP3.LUT R4, R3, 0x1800, R4, 0xf8, !PT ;  /* 0x0000180003047812 */ /* 0x000fe200078ef804 */
[----:B------:R-:W-:Y:S01]  /*1c60*/  IMAD.SHL.U32 R3, R0, 0x10, RZ ;  /* 0x0000001000037824 */ /* 0x000fe200078e00ff */
[----:B------:R-:W-:-:S02]  /*1c70*/  F2FP.F16.F32.PACK_AB R24, R25, R24 ;  /* 0x000000181918723e */ /* 0x000fc400000000ff */
[----:B------:R-:W-:Y:S02]  /*1c80*/  F2FP.F16.F32.PACK_AB R25, R27, R26 ;  /* 0x0000001a1b19723e */ /* 0x000fe400000000ff */
[----:B------:R-:W-:Y:S02]  /*1c90*/  LOP3.LUT R3, R3, 0x70, RZ, 0xc0, !PT ;  /* 0x0000007003037812 */ /* 0x000fe400078ec0ff */
[----:B------:R-:W-:Y:S02]  /*1ca0*/  F2FP.F16.F32.PACK_AB R56, R57, R56 ;  /* 0x000000383938723e */ /* 0x000fe400000000ff */
[----:B------:R-:W-:Y:S01]  /*1cb0*/  LOP3.LUT R3, R3, 0x10, R0, 0x78, !PT ;  /* 0x0000001003037812 */ /* 0x000fe200078e7800 */
[----:B------:R-:W-:Y:S01]  /*1cc0*/  ULEA UR13, UR12, UR11, 0x6 ;  /* 0x0000000b0c0d7291 */ /* 0x000fe2000f8e303f */
[----:B------:R-:W-:Y:S01]  /*1cd0*/  F2FP.F16.F32.PACK_AB R26, R29, R28 ;  /* 0x0000001c1d1a723e */ /* 0x000fe200000000ff */
[----:B------:R-:W-:Y:S01]  /*1ce0*/  ULEA UR12, UR12, UR8, 0xd ;  /* 0x000000080c0c7291 */ /* 0x000fe2000f8e683f */
[----:B------:R-:W-:-:S02]  /*1cf0*/  LOP3.LUT R3, R4, R3, RZ, 0xfc, !PT ;  /* 0x0000000304037212 */ /* 0x000fc400078efcff */
[----:B------:R-:W-:Y:S01]  /*1d00*/  F2FP.F16.F32.PACK_AB R27, R31, R30 ;  /* 0x0000001e1f1b723e */ /* 0x000fe200000000ff */
[----:B------:R-:W1:Y:S01]  /*1d10*/  @!P2 SYNCS.CCTL.IV [UR8+0xa000] ;  /* 0x00a00000ff00a9b1 */ /* 0x000e620008000008 */
[C---:B------:R-:W-:Y:S01]  /*1d20*/  LOP3.LUT R2, R3.reuse, 0x20, RZ, 0x3c, !PT ;  /* 0x0000002003027812 */ /* 0x040fe200078e3cff */
[C---:B------:R-:W-:Y:S01]  /*1d30*/  VIADD R0, R3.reuse, UR8 ;  /* 0x0000000803007c36 */ /* 0x040fe20008000000 */
[----:B------:R-:W-:Y:S02]  /*1d40*/  LOP3.LUT R4, R3, 0x40, RZ, 0x3c, !PT ;  /* 0x0000004003047812 */ /* 0x000fe400078e3cff */
[----:B------:R-:W-:Y:S01]  /*1d50*/  F2FP.F16.F32.PACK_AB R32, R33, R32 ;  /* 0x000000202120723e */ /* 0x000fe200000000ff */
[----:B------:R-:W-:Y:S01]  /*1d60*/  VIADD R2, R2, UR8 ;  /* 0x0000000802027c36 */ /* 0x000fe20008000000 */
[----:B------:R-:W-:Y:S01]  /*1d70*/  F2FP.F16.F32.PACK_AB R57, R59, R58 ;  /* 0x0000003a3b39723e */ /* 0x000fe200000000ff */
[----:B------:R-:W-:Y:S01]  /*1d80*/  VIADD R4, R4, UR8 ;  /* 0x0000000804047c36 */ /* 0x000fe20008000000 */
[----:B------:R-:W-:Y:S01]  /*1d90*/  F2FP.F16.F32.PACK_AB R33, R35, R34 ;  /* 0x000000222321723e */ /* 0x000fe200000000ff */
[----:B-1----:R-:W-:Y:S01]  /*1da0*/  STSM.16.M88.4 [R0], R24 ;  /* 0x0000001800007844 */ /* 0x002fe20000000200 */
[----:B------:R-:W-:-:S02]  /*1db0*/  F2FP.F16.F32.PACK_AB R58, R61, R60 ;  /* 0x0000003c3d3a723e */ /* 0x000fc400000000ff */
[----:B------:R-:W-:Y:S02]  /*1dc0*/  F2FP.F16.F32.PACK_AB R59, R63, R62 ;  /* 0x0000003e3f3b723e */ /* 0x000fe400000000ff */
[----:B------:R-:W-:Y:S02]  /*1dd0*/  F2FP.F16.F32.PACK_AB R64, R65, R64 ;  /* 0x000000404140723e */ /* 0x000fe400000000ff */
[----:B------:R-:W-:Y:S01]  /*1de0*/  LOP3.LUT R3, R3, 0x60, RZ, 0x3c, !PT ;  /* 0x0000006003037812 */ /* 0x000fe200078e3cff */
[----:B------:R-:W-:Y:S01]  /*1df0*/  STSM.16.M88.4 [R0+0x2000], R56 ;  /* 0x0020003800007844 */ /* 0x000fe20000000200 */
[----:B------:R-:W-:Y:S02]  /*1e00*/  F2FP.F16.F32.PACK_AB R34, R37, R36 ;  /* 0x000000242522723e */ /* 0x000fe400000000ff */
[----:B------:R-:W-:Y:S01]  /*1e10*/  F2FP.F16.F32.PACK_AB R35, R39, R38 ;  /* 0x000000262723723e */ /* 0x000fe200000000ff */
[----:B------:R-:W-:Y:S01]  /*1e20*/  VIADD R3, R3, UR8 ;  /* 0x0000000803037c36 */ /* 0x000fe20008000000 */
[----:B------:R-:W-:-:S02]  /*1e30*/  F2FP.F16.F32.PACK_AB R40, R41, R40 ;  /* 0x000000282928723e */ /* 0x000fc400000000ff */
[----:B------:R-:W-:Y:S01]  /*1e40*/  F2FP.F16.F32.PACK_AB R65, R67, R66 ;  /* 0x000000424341723e */ /* 0x000fe200000000ff */
[----:B------:R-:W-:Y:S01]  /*1e50*/  STSM.16.M88.4 [R2], R32 ;  /* 0x0000002002007844 */ /* 0x000fe20000000200 */
[----:B------:R-:W-:Y:S02]  /*1e60*/  F2FP.F16.F32.PACK_AB R41, R43, R42 ;  /* 0x0000002a2b29723e */ /* 0x000fe400000000ff */
[----:B------:R-:W-:Y:S02]  /*1e70*/  F2FP.F16.F32.PACK_AB R66, R69, R68 ;  /* 0x000000444542723e */ /* 0x000fe400000000ff */
[----:B------:R-:W-:Y:S02]  /*1e80*/  F2FP.F16.F32.PACK_AB R67, R71, R70 ;  /* 0x000000464743723e */ /* 0x000fe400000000ff */
[----:B------:R-:W-:Y:S02]  /*1e90*/  F2FP.F16.F32.PACK_AB R72, R73, R72 ;  /* 0x000000484948723e */ /* 0x000fe400000000ff */
[----:B------:R-:W-:Y:S01]  /*1ea0*/  F2FP.F16.F32.PACK_AB R42, R45, R44 ;  /* 0x0000002c2d2a723e */ /* 0x000fe200000000ff */
[----:B------:R-:W-:Y:S01]  /*1eb0*/  STSM.16.M88.4 [R2+0x2000], R64 ;  /* 0x0020004002007844 */ /* 0x000fe20000000200 */
[----:B------:R-:W-:-:S02]  /*1ec0*/  F2FP.F16.F32.PACK_AB R43, R47, R46 ;  /* 0x0000002e2f2b723e */ /* 0x000fc400000000ff */
[----:B------:R-:W-:Y:S02]  /*1ed0*/  F2FP.F16.F32.PACK_AB R48, R49, R48 ;  /* 0x000000303130723e */ /* 0x000fe400000000ff */
[----:B------:R-:W-:Y:S01]  /*1ee0*/  F2FP.F16.F32.PACK_AB R73, R75, R74 ;  /* 0x0000004a4b49723e */ /* 0x000fe200000000ff */
[----:B------:R-:W-:Y:S01]  /*1ef0*/  STSM.16.M88.4 [R4], R40 ;  /* 0x0000002804007844 */ /* 0x000fe20000000200 */
[----:B------:R-:W-:Y:S02]  /*1f00*/  F2FP.F16.F32.PACK_AB R49, R51, R50 ;  /* 0x000000323331723e */ /* 0x000fe400000000ff */
[----:B------:R-:W-:Y:S02]  /*1f10*/  F2FP.F16.F32.PACK_AB R74, R77, R76 ;  /* 0x0000004c4d4a723e */ /* 0x000fe400000000ff */
[----:B------:R-:W-:Y:S02]  /*1f20*/  F2FP.F16.F32.PACK_AB R75, R79, R78 ;  /* 0x0000004e4f4b723e */ /* 0x000fe400000000ff */
[----:B------:R-:W-:-:S02]  /*1f30*/  F2FP.F16.F32.PACK_AB R80, R81, R80 ;  /* 0x000000505150723e */ /* 0x000fc400000000ff */
[----:B------:R-:W-:Y:S01]  /*1f40*/  F2FP.F16.F32.PACK_AB R50, R53, R52 ;  /* 0x000000343532723e */ /* 0x000fe200000000ff */
[----:B------:R-:W-:Y:S01]  /*1f50*/  STSM.16.M88.4 [R4+0x2000], R72 ;  /* 0x0020004804007844 */ /* 0x000fe20000000200 */
[----:B------:R-:W-:Y:S02]  /*1f60*/  F2FP.F16.F32.PACK_AB R51, R55, R54 ;  /* 0x000000363733723e */ /* 0x000fe400000000ff */
[----:B------:R-:W-:Y:S02]  /*1f70*/  F2FP.F16.F32.PACK_AB R81, R83, R82 ;  /* 0x000000525351723e */ /* 0x000fe400000000ff */
[----:B------:R-:W-:Y:S01]  /*1f80*/  F2FP.F16.F32.PACK_AB R82, R85, R84 ;  /* 0x000000545552723e */ /* 0x000fe200000000ff */
[----:B------:R-:W-:Y:S01]  /*1f90*/  STSM.16.M88.4 [R3], R48 ;  /* 0x0000003003007844 */ /* 0x000fe20000000200 */
[----:B------:R-:W-:Y:S02]  /*1fa0*/  F2FP.F16.F32.PACK_AB R83, R87, R86 ;  /* 0x000000565753723e */ /* 0x000fe400000000ff */
[----:B------:R-:W-:-:S03]  /*1fb0*/  ISETP.LT.U32.AND P0, PT, R6, 0x80, P0 ;  /* 0x000000800600780c */ /* 0x000fc60000701070 */
[----:B------:R-:W-:Y:S01]  /*1fc0*/  STSM.16.M88.4 [R3+0x2000], R80 ;  /* 0x0020005003007844 */ /* 0x000fe20000000200 */
[----:B------:R1:W-:Y:S06]  /*1fd0*/  MEMBAR.ALL.CTA ;  /* 0x0000000000007992 */ /* 0x0003ec0000008000 */
[----:B-1----:R-:W1:Y:S03]  /*1fe0*/  FENCE.VIEW.ASYNC.S ;  /* 0x00000000000073c6 */ /* 0x002e660000000000 */
[----:B-1----:R-:W-:Y:S01]  /*1ff0*/  VOTEU.ANY UP0, P0 ;  /* 0x00000000003f7886 */ /* 0x002fe20000000100 */
[----:B------:R-:W-:-:S04]  /*2000*/  VOTEU.ANY UP1, P0 ;  /* 0x00000000003f7886 */ /* 0x000fc80000020100 */
[----:B---3--:R-:W-:Y:S01]  /*2010*/  @UP0 UMOV UR4, UR18 ;  /* 0x0000001200040c82 */ /* 0x008fe20008000000 */
[----:B------:R-:W-:Y:S01]  /*2020*/  @UP0 UMOV UR5, UR19 ;  /* 0x0000001300050c82 */ /* 0x000fe20008000000 */
[----:B------:R-:W-:Y:S06]  /*2030*/  BAR.SYNC.DEFER_BLOCKING 0x0 ;  /* 0x0000000000007b1d */ /* 0x000fec0000010000 */
[----:B------:R1:W-:Y:S01]  /*2040*/  @UP1 UTMASTG.2D [UR12], [UR4] ;  /* 0x0000000c040013b5 */ /* 0x0003e20008008000 */
[----:B------:R0:W-:Y:S01]  /*2050*/  UTMACMDFLUSH ;  /* 0x00000000000079b7 */ /* 0x0001e20000000000 */
[----:B------:R-:W-:-:S04]  /*2060*/  DEPBAR.LE SB0, 0x0 ;  /* 0x000080000000791a */ /* 0x000fc80000000000 */
[----:B------:R-:W-:Y:S06]  /*2070*/  BAR.SYNC.DEFER_BLOCKING 0x0 ;  /* 0x0000000000007b1d */ /* 0x000fec0000010000 */
[----:B-1----:R-:W-:Y:S05]  /*2080*/  EXIT ;  /* 0x000000000000794d */ /* 0x002fea0003800000 */
.L_x_49:
[----:B------:R-:W1:Y:S02]  /*2090*/  SYNCS.PHASECHK.TRANS64.TRYWAIT P0, [UR8+0xa000], R3 ;  /* 0x00a00003ff0075a7 */ /* 0x000e640008000148 */
[----:B-1----:R-:W-:Y:S05]  /*20a0*/  @!P0 BRA `(.L_x_49) ;  /* 0xfffffffc00f88947 */ /* 0x002fea000383ffff */
[----:B------:R-:W-:Y:S05]  /*20b0*/  BRA `(.L_x_51) ;  /* 0xfffffff8004c7947 */ /* 0x000fea000383ffff */
.L_x_52:
[----:B------:R-:W-:-:S00]  /*20c0*/  BRA `(.L_x_52) ;  /* 0xfffffffc00fc7947 */ /* 0x000fc0000383ffff */
[----:B------:R-:W-:-:S00]  /*20d0*/  NOP ;  /* 0x0000000000007918 */ /* 0x000fc00000000000 */
        /* <DEDUP_REMOVED lines=10> */
.L_x_53:


//--------------------- .nv.shared.gluon_wgmma    --------------------------
	.section	.nv.shared.gluon_wgmma,"aw",@nobits
	.sectionflags	@""
	.align	16
	.zero		1024


//--------------------- .nv.shared.reserved.0     --------------------------
	.section	.nv.shared.reserved.0,"aw",@nobits
	.weak		__nv_reservedSMEM_offset_0_alias
	.size		__nv_reservedSMEM_offset_0_alias, 0, 0
	.other		__nv_reservedSMEM_offset_0_alias,@"STO_CUDA_RESERVED_SHARED STV_DEFAULT"
__nv_reservedSMEM_offset_0_alias:
	.zero		0


//--------------------- .nv.constant0.gluon_wgmma --------------------------
	.section	.nv.constant0.gluon_wgmma,"a",@progbits
	.sectionflags	@""
	.align	4
.nv.constant0.gluon_wgmma:
	.zero		608


//--------------------- SYMBOLS --------------------------

	.type		.nv.reservedSmem.offset0,@object
	.size		.nv.reservedSmem.offset0,0x4
